//
// Generated by NVIDIA NVVM Compiler
//
// Compiler Build ID: CL-36424714
// Cuda compilation tools, release 13.0, V13.0.88
// Based on NVVM 20.0.0
//

.version 9.0
.target sm_100
.address_size 64

	// .globl	_Z13maxDistKernelPKdidPdi

.visible .entry _Z13maxDistKernelPKdidPdi(
	.param .u64 .ptr .align 1 _Z13maxDistKernelPKdidPdi_param_0,
	.param .u32 _Z13maxDistKernelPKdidPdi_param_1,
	.param .f64 _Z13maxDistKernelPKdidPdi_param_2,
	.param .u64 .ptr .align 1 _Z13maxDistKernelPKdidPdi_param_3,
	.param .u32 _Z13maxDistKernelPKdidPdi_param_4
)
{
	.reg .pred 	%p<16>;
	.reg .b32 	%r<52>;
	.reg .b64 	%rd<42>;
	.reg .b64 	%fd<184>;

	ld.param.u64 	%rd8, [_Z13maxDistKernelPKdidPdi_param_0];
	ld.param.u32 	%r24, [_Z13maxDistKernelPKdidPdi_param_1];
	ld.param.f64 	%fd17, [_Z13maxDistKernelPKdidPdi_param_2];
	ld.param.u64 	%rd7, [_Z13maxDistKernelPKdidPdi_param_3];
	ld.param.u32 	%r25, [_Z13maxDistKernelPKdidPdi_param_4];
	cvta.to.global.u64 	%rd1, %rd8;
	mov.u32 	%r26, %ctaid.x;
	mov.u32 	%r27, %ntid.x;
	mov.u32 	%r28, %tid.x;
	mad.lo.s32 	%r1, %r26, %r27, %r28;
	sub.s32 	%r2, %r25, %r24;
	setp.gt.s32 	%p1, %r1, %r2;
	@%p1 bra 	$L__BB0_21;
	setp.lt.s32 	%p2, %r2, 0;
	mov.f64 	%fd183, 0d0000000000000000;
	@%p2 bra 	$L__BB0_20;
	setp.lt.s32 	%p3, %r24, 1;
	@%p3 bra 	$L__BB0_18;
	add.s32 	%r3, %r2, 1;
	and.b32  	%r4, %r24, 15;
	and.b32  	%r5, %r24, 7;
	and.b32  	%r6, %r24, 2147483632;
	and.b32  	%r7, %r24, 3;
	neg.s32 	%r8, %r6;
	mov.b32 	%r44, 0;
	mov.u32 	%r51, %r44;
$L__BB0_4:
	setp.lt.u32 	%p5, %r24, 16;
	mov.f64 	%fd182, 0d0000000000000000;
	mov.b32 	%r49, 0;
	@%p5 bra 	$L__BB0_7;
	mul.wide.u32 	%rd9, %r44, 8;
	add.s64 	%rd10, %rd1, %rd9;
	add.s64 	%rd41, %rd10, 64;
	mov.f64 	%fd182, 0d0000000000000000;
	mov.u32 	%r46, %r1;
	mov.u32 	%r47, %r8;
$L__BB0_6:
	.pragma "nounroll";
	mul.wide.s32 	%rd11, %r46, 8;
	add.s64 	%rd12, %rd1, %rd11;
	ld.global.f64 	%fd22, [%rd12];
	ld.global.f64 	%fd23, [%rd41+-64];
	sub.f64 	%fd24, %fd22, %fd23;
	abs.f64 	%fd25, %fd24;
	max.f64 	%fd26, %fd182, %fd25;
	ld.global.f64 	%fd27, [%rd12+8];
	ld.global.f64 	%fd28, [%rd41+-56];
	sub.f64 	%fd29, %fd27, %fd28;
	abs.f64 	%fd30, %fd29;
	max.f64 	%fd31, %fd26, %fd30;
	ld.global.f64 	%fd32, [%rd12+16];
	ld.global.f64 	%fd33, [%rd41+-48];
	sub.f64 	%fd34, %fd32, %fd33;
	abs.f64 	%fd35, %fd34;
	max.f64 	%fd36, %fd31, %fd35;
	ld.global.f64 	%fd37, [%rd12+24];
	ld.global.f64 	%fd38, [%rd41+-40];
	sub.f64 	%fd39, %fd37, %fd38;
	abs.f64 	%fd40, %fd39;
	max.f64 	%fd41, %fd36, %fd40;
	ld.global.f64 	%fd42, [%rd12+32];
	ld.global.f64 	%fd43, [%rd41+-32];
	sub.f64 	%fd44, %fd42, %fd43;
	abs.f64 	%fd45, %fd44;
	max.f64 	%fd46, %fd41, %fd45;
	ld.global.f64 	%fd47, [%rd12+40];
	ld.global.f64 	%fd48, [%rd41+-24];
	sub.f64 	%fd49, %fd47, %fd48;
	abs.f64 	%fd50, %fd49;
	max.f64 	%fd51, %fd46, %fd50;
	ld.global.f64 	%fd52, [%rd12+48];
	ld.global.f64 	%fd53, [%rd41+-16];
	sub.f64 	%fd54, %fd52, %fd53;
	abs.f64 	%fd55, %fd54;
	max.f64 	%fd56, %fd51, %fd55;
	ld.global.f64 	%fd57, [%rd12+56];
	ld.global.f64 	%fd58, [%rd41+-8];
	sub.f64 	%fd59, %fd57, %fd58;
	abs.f64 	%fd60, %fd59;
	max.f64 	%fd61, %fd56, %fd60;
	ld.global.f64 	%fd62, [%rd12+64];
	ld.global.f64 	%fd63, [%rd41];
	sub.f64 	%fd64, %fd62, %fd63;
	abs.f64 	%fd65, %fd64;
	max.f64 	%fd66, %fd61, %fd65;
	ld.global.f64 	%fd67, [%rd12+72];
	ld.global.f64 	%fd68, [%rd41+8];
	sub.f64 	%fd69, %fd67, %fd68;
	abs.f64 	%fd70, %fd69;
	max.f64 	%fd71, %fd66, %fd70;
	ld.global.f64 	%fd72, [%rd12+80];
	ld.global.f64 	%fd73, [%rd41+16];
	sub.f64 	%fd74, %fd72, %fd73;
	abs.f64 	%fd75, %fd74;
	max.f64 	%fd76, %fd71, %fd75;
	ld.global.f64 	%fd77, [%rd12+88];
	ld.global.f64 	%fd78, [%rd41+24];
	sub.f64 	%fd79, %fd77, %fd78;
	abs.f64 	%fd80, %fd79;
	max.f64 	%fd81, %fd76, %fd80;
	ld.global.f64 	%fd82, [%rd12+96];
	ld.global.f64 	%fd83, [%rd41+32];
	sub.f64 	%fd84, %fd82, %fd83;
	abs.f64 	%fd85, %fd84;
	max.f64 	%fd86, %fd81, %fd85;
	ld.global.f64 	%fd87, [%rd12+104];
	ld.global.f64 	%fd88, [%rd41+40];
	sub.f64 	%fd89, %fd87, %fd88;
	abs.f64 	%fd90, %fd89;
	max.f64 	%fd91, %fd86, %fd90;
	ld.global.f64 	%fd92, [%rd12+112];
	ld.global.f64 	%fd93, [%rd41+48];
	sub.f64 	%fd94, %fd92, %fd93;
	abs.f64 	%fd95, %fd94;
	max.f64 	%fd96, %fd91, %fd95;
	ld.global.f64 	%fd97, [%rd12+120];
	ld.global.f64 	%fd98, [%rd41+56];
	sub.f64 	%fd99, %fd97, %fd98;
	abs.f64 	%fd100, %fd99;
	max.f64 	%fd182, %fd96, %fd100;
	add.s32 	%r47, %r47, 16;
	add.s32 	%r46, %r46, 16;
	add.s64 	%rd41, %rd41, 128;
	setp.ne.s32 	%p6, %r47, 0;
	mov.u32 	%r49, %r6;
	@%p6 bra 	$L__BB0_6;
$L__BB0_7:
	setp.eq.s32 	%p7, %r4, 0;
	@%p7 bra 	$L__BB0_17;
	add.s32 	%r34, %r4, -1;
	setp.lt.u32 	%p8, %r34, 7;
	@%p8 bra 	$L__BB0_10;
	add.s32 	%r35, %r49, %r1;
	mul.wide.s32 	%rd13, %r35, 8;
	add.s64 	%rd14, %rd1, %rd13;
	ld.global.f64 	%fd102, [%rd14];
	add.s32 	%r36, %r49, %r44;
	mul.wide.u32 	%rd15, %r36, 8;
	add.s64 	%rd16, %rd1, %rd15;
	ld.global.f64 	%fd103, [%rd16];
	sub.f64 	%fd104, %fd102, %fd103;
	abs.f64 	%fd105, %fd104;
	max.f64 	%fd106, %fd182, %fd105;
	ld.global.f64 	%fd107, [%rd14+8];
	cvt.u64.u32 	%rd17, %r44;
	cvt.u64.u32 	%rd18, %r49;
	add.s64 	%rd19, %rd18, %rd17;
	shl.b64 	%rd20, %rd19, 3;
	add.s64 	%rd21, %rd1, %rd20;
	ld.global.f64 	%fd108, [%rd21+8];
	sub.f64 	%fd109, %fd107, %fd108;
	abs.f64 	%fd110, %fd109;
	max.f64 	%fd111, %fd106, %fd110;
	ld.global.f64 	%fd112, [%rd14+16];
	ld.global.f64 	%fd113, [%rd21+16];
	sub.f64 	%fd114, %fd112, %fd113;
	abs.f64 	%fd115, %fd114;
	max.f64 	%fd116, %fd111, %fd115;
	ld.global.f64 	%fd117, [%rd14+24];
	ld.global.f64 	%fd118, [%rd21+24];
	sub.f64 	%fd119, %fd117, %fd118;
	abs.f64 	%fd120, %fd119;
	max.f64 	%fd121, %fd116, %fd120;
	ld.global.f64 	%fd122, [%rd14+32];
	ld.global.f64 	%fd123, [%rd21+32];
	sub.f64 	%fd124, %fd122, %fd123;
	abs.f64 	%fd125, %fd124;
	max.f64 	%fd126, %fd121, %fd125;
	ld.global.f64 	%fd127, [%rd14+40];
	ld.global.f64 	%fd128, [%rd21+40];
	sub.f64 	%fd129, %fd127, %fd128;
	abs.f64 	%fd130, %fd129;
	max.f64 	%fd131, %fd126, %fd130;
	ld.global.f64 	%fd132, [%rd14+48];
	ld.global.f64 	%fd133, [%rd21+48];
	sub.f64 	%fd134, %fd132, %fd133;
	abs.f64 	%fd135, %fd134;
	max.f64 	%fd136, %fd131, %fd135;
	ld.global.f64 	%fd137, [%rd14+56];
	ld.global.f64 	%fd138, [%rd21+56];
	sub.f64 	%fd139, %fd137, %fd138;
	abs.f64 	%fd140, %fd139;
	max.f64 	%fd182, %fd136, %fd140;
	add.s32 	%r49, %r49, 8;
$L__BB0_10:
	setp.eq.s32 	%p9, %r5, 0;
	@%p9 bra 	$L__BB0_17;
	add.s32 	%r37, %r5, -1;
	setp.lt.u32 	%p10, %r37, 3;
	@%p10 bra 	$L__BB0_13;
	add.s32 	%r38, %r49, %r1;
	mul.wide.s32 	%rd22, %r38, 8;
	add.s64 	%rd23, %rd1, %rd22;
	ld.global.f64 	%fd142, [%rd23];
	add.s32 	%r39, %r49, %r44;
	mul.wide.u32 	%rd24, %r39, 8;
	add.s64 	%rd25, %rd1, %rd24;
	ld.global.f64 	%fd143, [%rd25];
	sub.f64 	%fd144, %fd142, %fd143;
	abs.f64 	%fd145, %fd144;
	max.f64 	%fd146, %fd182, %fd145;
	ld.global.f64 	%fd147, [%rd23+8];
	cvt.u64.u32 	%rd26, %r44;
	cvt.u64.u32 	%rd27, %r49;
	add.s64 	%rd28, %rd27, %rd26;
	shl.b64 	%rd29, %rd28, 3;
	add.s64 	%rd30, %rd1, %rd29;
	ld.global.f64 	%fd148, [%rd30+8];
	sub.f64 	%fd149, %fd147, %fd148;
	abs.f64 	%fd150, %fd149;
	max.f64 	%fd151, %fd146, %fd150;
	ld.global.f64 	%fd152, [%rd23+16];
	ld.global.f64 	%fd153, [%rd30+16];
	sub.f64 	%fd154, %fd152, %fd153;
	abs.f64 	%fd155, %fd154;
	max.f64 	%fd156, %fd151, %fd155;
	ld.global.f64 	%fd157, [%rd23+24];
	ld.global.f64 	%fd158, [%rd30+24];
	sub.f64 	%fd159, %fd157, %fd158;
	abs.f64 	%fd160, %fd159;
	max.f64 	%fd182, %fd156, %fd160;
	add.s32 	%r49, %r49, 4;
$L__BB0_13:
	setp.eq.s32 	%p11, %r7, 0;
	@%p11 bra 	$L__BB0_17;
	setp.eq.s32 	%p12, %r7, 1;
	add.s32 	%r40, %r49, %r1;
	mul.wide.s32 	%rd31, %r40, 8;
	add.s64 	%rd5, %rd1, %rd31;
	ld.global.f64 	%fd161, [%rd5];
	add.s32 	%r41, %r49, %r44;
	mul.wide.u32 	%rd32, %r41, 8;
	add.s64 	%rd33, %rd1, %rd32;
	ld.global.f64 	%fd162, [%rd33];
	sub.f64 	%fd163, %fd161, %fd162;
	abs.f64 	%fd164, %fd163;
	max.f64 	%fd182, %fd182, %fd164;
	@%p12 bra 	$L__BB0_17;
	setp.eq.s32 	%p13, %r7, 2;
	ld.global.f64 	%fd165, [%rd5+8];
	cvt.u64.u32 	%rd34, %r44;
	cvt.u64.u32 	%rd35, %r49;
	add.s64 	%rd36, %rd35, %rd34;
	shl.b64 	%rd37, %rd36, 3;
	add.s64 	%rd6, %rd1, %rd37;
	ld.global.f64 	%fd166, [%rd6+8];
	sub.f64 	%fd167, %fd165, %fd166;
	abs.f64 	%fd168, %fd167;
	max.f64 	%fd182, %fd182, %fd168;
	@%p13 bra 	$L__BB0_17;
	ld.global.f64 	%fd169, [%rd5+16];
	ld.global.f64 	%fd170, [%rd6+16];
	sub.f64 	%fd171, %fd169, %fd170;
	abs.f64 	%fd172, %fd171;
	max.f64 	%fd182, %fd182, %fd172;
$L__BB0_17:
	setp.le.f64 	%p14, %fd182, %fd17;
	selp.u32 	%r42, 1, 0, %p14;
	add.s32 	%r51, %r51, %r42;
	add.s32 	%r44, %r44, 1;
	setp.eq.s32 	%p15, %r44, %r3;
	@%p15 bra 	$L__BB0_19;
	bra.uni 	$L__BB0_4;
$L__BB0_18:
	setp.ge.f64 	%p4, %fd17, 0d0000000000000000;
	add.s32 	%r30, %r2, 1;
	selp.b32 	%r51, %r30, 0, %p4;
$L__BB0_19:
	cvt.rn.f64.u32 	%fd183, %r51;
$L__BB0_20:
	add.s32 	%r43, %r2, 1;
	cvt.rn.f64.s32 	%fd173, %r43;
	div.rn.f64 	%fd174, %fd183, %fd173;
	cvta.to.global.u64 	%rd38, %rd7;
	mul.wide.s32 	%rd39, %r1, 8;
	add.s64 	%rd40, %rd38, %rd39;
	st.global.f64 	[%rd40], %fd174;
$L__BB0_21:
	ret;

}


// ===== COMPILED SASS (sm_100) =====

	.target	sm_100

	.elftype	@"ET_EXEC"


//--------------------- .note.nv.tkinfo           --------------------------
	.section	.note.nv.tkinfo,"",@"SHT_NOTE"
	.sectionflags	@"SHF_NOTE_NV_TKINFO"
	.tkinfo
        /*0018*/ 	.word	0x00000002
        /*0030*/ 	.string	""
        /*0030*/ 	.string	"ptxas"
        /*0030*/ 	.string	"Cuda compilation tools, release 13.0, V13.0.88"
        /*0030*/ 	.string	"Build cuda_13.0.r13.0/compiler.36424714_0"
        /*0030*/ 	.string	"-arch sm_100 -m 64 "



//--------------------- .note.nv.cuinfo           --------------------------
	.section	.note.nv.cuinfo,"",@"SHT_NOTE"
	.sectionflags	@"SHF_NOTE_NV_CUINFO"
        /*0018*/ 	.short	0x0002
        /*001a*/ 	.short	0x0064
        /*001c*/ 	.short	0x0082
	.zero		2


//--------------------- .nv.info                  --------------------------
	.section	.nv.info,"",@"SHT_CUDA_INFO"
	.align	4


	//----- nvinfo : EIATTR_REGCOUNT
	.align		4
        /*0000*/ 	.byte	0x04, 0x2f
        /*0002*/ 	.short	(.L_1 - .L_0)
	.align		4
.L_0:
        /*0004*/ 	.word	index@(_Z13maxDistKernelPKdidPdi)
        /*0008*/ 	.word	0x00000020


	//----- nvinfo : EIATTR_FRAME_SIZE
	.align		4
.L_1:
        /*000c*/ 	.byte	0x04, 0x11
        /*000e*/ 	.short	(.L_3 - .L_2)
	.align		4
.L_2:
        /*0010*/ 	.word	index@($__internal_0_$__cuda_sm20_div_rn_f64_full)
        /*0014*/ 	.word	0x00000000


	//----- nvinfo : EIATTR_FRAME_SIZE
	.align		4
.L_3:
        /*0018*/ 	.byte	0x04, 0x11
        /*001a*/ 	.short	(.L_5 - .L_4)
	.align		4
.L_4:
        /*001c*/ 	.word	index@(_Z13maxDistKernelPKdidPdi)
        /*0020*/ 	.word	0x00000000


	//----- nvinfo : EIATTR_MIN_STACK_SIZE
	.align		4
.L_5:
        /*0024*/ 	.byte	0x04, 0x12
        /*0026*/ 	.short	(.L_7 - .L_6)
	.align		4
.L_6:
        /*0028*/ 	.word	index@(_Z13maxDistKernelPKdidPdi)
        /*002c*/ 	.word	0x00000000
.L_7:


//--------------------- .nv.compat                --------------------------
	.section	.nv.compat,"",@"SHT_CUDA_COMPAT_INFO"
	.align	4
        /*0000*/ 	.byte	0x02, 0x09, 0x00, 0x00, 0x02, 0x02, 0x01, 0x00, 0x02, 0x05, 0x05, 0x00, 0x03, 0x07, 0x01, 0x01
        /*0010*/ 	.byte	0x02, 0x03, 0x00, 0x00, 0x02, 0x06, 0x01, 0x00, 0x04, 0x0b, 0x08, 0x00, 0x01, 0x00, 0x00, 0x00
        /*0020*/ 	.byte	0x00, 0x00, 0x00, 0x00


//--------------------- .nv.info._Z13maxDistKernelPKdidPdi --------------------------
	.section	.nv.info._Z13maxDistKernelPKdidPdi,"",@"SHT_CUDA_INFO"
	.sectionflags	@""
	.align	4


	//----- nvinfo : EIATTR_CUDA_API_VERSION
	.align		4
        /*0000*/ 	.byte	0x04, 0x37
        /*0002*/ 	.short	(.L_9 - .L_8)
.L_8:
        /*0004*/ 	.word	0x00000082


	//----- nvinfo : EIATTR_KPARAM_INFO
	.align		4
.L_9:
        /*0008*/ 	.byte	0x04, 0x17
        /*000a*/ 	.short	(.L_11 - .L_10)
.L_10:
        /*000c*/ 	.word	0x00000000
        /*0010*/ 	.short	0x0004
        /*0012*/ 	.short	0x0020
        /*0014*/ 	.byte	0x00, 0xf0, 0x11, 0x00


	//----- nvinfo : EIATTR_KPARAM_INFO
	.align		4
.L_11:
        /*0018*/ 	.byte	0x04, 0x17
        /*001a*/ 	.short	(.L_13 - .L_12)
.L_12:
        /*001c*/ 	.word	0x00000000
        /*0020*/ 	.short	0x0003
        /*0022*/ 	.short	0x0018
        /*0024*/ 	.byte	0x00, 0xf5, 0x21, 0x00


	//----- nvinfo : EIATTR_KPARAM_INFO
	.align		4
.L_13:
        /*0028*/ 	.byte	0x04, 0x17
        /*002a*/ 	.short	(.L_15 - .L_14)
.L_14:
        /*002c*/ 	.word	0x00000000
        /*0030*/ 	.short	0x0002
        /*0032*/ 	.short	0x0010
        /*0034*/ 	.byte	0x00, 0xf0, 0x21, 0x00


	//----- nvinfo : EIATTR_KPARAM_INFO
	.align		4
.L_15:
        /*0038*/ 	.byte	0x04, 0x17
        /*003a*/ 	.short	(.L_17 - .L_16)
.L_16:
        /*003c*/ 	.word	0x00000000
        /*0040*/ 	.short	0x0001
        /*0042*/ 	.short	0x0008
        /*0044*/ 	.byte	0x00, 0xf0, 0x11, 0x00


	//----- nvinfo : EIATTR_KPARAM_INFO
	.align		4
.L_17:
        /*0048*/ 	.byte	0x04, 0x17
        /*004a*/ 	.short	(.L_19 - .L_18)
.L_18:
        /*004c*/ 	.word	0x00000000
        /*0050*/ 	.short	0x0000
        /*0052*/ 	.short	0x0000
        /*0054*/ 	.byte	0x00, 0xf5, 0x21, 0x00


	//----- nvinfo : EIATTR_SPARSE_MMA_MASK
	.align		4
.L_19:
        /*0058*/ 	.byte	0x03, 0x50
        /*005a*/ 	.short	0x0000


	//----- nvinfo : EIATTR_MAXREG_COUNT
	.align		4
        /*005c*/ 	.byte	0x03, 0x1b
        /*005e*/ 	.short	0x00ff


	//----- nvinfo : EIATTR_MERCURY_ISA_VERSION
	.align		4
        /*0060*/ 	.byte	0x03, 0x5f
        /*0062*/ 	.short	0x0101


	//----- nvinfo : EIATTR_VRC_CTA_INIT_COUNT
	.align		4
        /*0064*/ 	.byte	0x02, 0x4a
	.zero		1
	.zero		1


	//----- nvinfo : EIATTR_EXIT_INSTR_OFFSETS
	.align		4
        /*0068*/ 	.byte	0x04, 0x1c
        /*006a*/ 	.short	(.L_21 - .L_20)


	//   ....[0]....
.L_20:
        /*006c*/ 	.word	0x00000090


	//   ....[1]....
        /*0070*/ 	.word	0x00001b80


	//----- nvinfo : EIATTR_CRS_STACK_SIZE
	.align		4
.L_21:
        /*0074*/ 	.byte	0x04, 0x1e
        /*0076*/ 	.short	(.L_23 - .L_22)
.L_22:
        /*0078*/ 	.word	0x00000000


	//----- nvinfo : EIATTR_CBANK_PARAM_SIZE
	.align		4
.L_23:
        /*007c*/ 	.byte	0x03, 0x19
        /*007e*/ 	.short	0x0024


	//----- nvinfo : EIATTR_PARAM_CBANK
	.align		4
        /*0080*/ 	.byte	0x04, 0x0a
        /*0082*/ 	.short	(.L_25 - .L_24)
	.align		4
.L_24:
        /*0084*/ 	.word	index@(.nv.constant0._Z13maxDistKernelPKdidPdi)
        /*0088*/ 	.short	0x0380
        /*008a*/ 	.short	0x0024


	//----- nvinfo : EIATTR_SW_WAR
	.align		4
.L_25:
        /*008c*/ 	.byte	0x04, 0x36
        /*008e*/ 	.short	(.L_27 - .L_26)
.L_26:
        /*0090*/ 	.word	0x00000008
.L_27:


//--------------------- .nv.callgraph             --------------------------
	.section	.nv.callgraph,"",@"SHT_CUDA_CALLGRAPH"
	.align	4
	.sectionentsize	8
	.align		4
        /*0000*/ 	.word	0x00000000
	.align		4
        /*0004*/ 	.word	0xffffffff
	.align		4
        /*0008*/ 	.word	0x00000000
	.align		4
        /*000c*/ 	.word	0xfffffffe
	.align		4
        /*0010*/ 	.word	0x00000000
	.align		4
        /*0014*/ 	.word	0xfffffffd
	.align		4
        /*0018*/ 	.word	0x00000000
	.align		4
        /*001c*/ 	.word	0xfffffffc


//--------------------- .text._Z13maxDistKernelPKdidPdi --------------------------
	.section	.text._Z13maxDistKernelPKdidPdi,"ax",@progbits
	.align	128
        .global         _Z13maxDistKernelPKdidPdi
        .type           _Z13maxDistKernelPKdidPdi,@function
        .size           _Z13maxDistKernelPKdidPdi,(.L_x_17 - _Z13maxDistKernelPKdidPdi)
        .other          _Z13maxDistKernelPKdidPdi,@"STO_CUDA_ENTRY STV_DEFAULT"
_Z13maxDistKernelPKdidPdi:
.text._Z13maxDistKernelPKdidPdi:
[----:B------:R-:W-:Y:S01]  /*0000*/  LDC R1, c[0x0][0x37c] ;  /* 0x0000df00ff017b82 */ /* 0x000fe20000000800 */
[----:B------:R-:W0:Y:S07]  /*0010*/  S2R R3, SR_TID.X ;  /* 0x0000000000037919 */ /* 0x000e2e0000002100 */
[----:B------:R-:W0:Y:S01]  /*0020*/  S2UR UR4, SR_CTAID.X ;  /* 0x00000000000479c3 */ /* 0x000e220000002500 */
[----:B------:R-:W1:Y:S07]  /*0030*/  LDCU UR5, c[0x0][0x3a0] ;  /* 0x00007400ff0577ac */ /* 0x000e6e0008000800 */
[----:B------:R-:W0:Y:S08]  /*0040*/  LDC R0, c[0x0][0x360] ;  /* 0x0000d800ff007b82 */ /* 0x000e300000000800 */
[----:B------:R-:W1:Y:S01]  /*0050*/  LDC R6, c[0x0][0x388] ;  /* 0x0000e200ff067b82 */ /* 0x000e620000000800 */
[----:B0-----:R-:W-:Y:S01]  /*0060*/  IMAD R0, R0, UR4, R3 ;  /* 0x0000000400007c24 */ /* 0x001fe2000f8e0203 */
[----:B-1----:R-:W-:-:S04]  /*0070*/  IADD3 R3, PT, PT, -R6, UR5, RZ ;  /* 0x0000000506037c10 */ /* 0x002fc8000fffe1ff */
[----:B------:R-:W-:-:S13]  /*0080*/  ISETP.GT.AND P0, PT, R0, R3, PT ;  /* 0x000000030000720c */ /* 0x000fda0003f04270 */
[----:B------:R-:W-:Y:S05]  /*0090*/  @P0 EXIT ;  /* 0x000000000000094d */ /* 0x000fea0003800000 */
[----:B------:R-:W-:Y:S01]  /*00a0*/  ISETP.GE.AND P0, PT, R3, RZ, PT ;  /* 0x000000ff0300720c */ /* 0x000fe20003f06270 */
[----:B------:R-:W0:Y:S01]  /*00b0*/  LDCU.64 UR4, c[0x0][0x358] ;  /* 0x00006b00ff0477ac */ /* 0x000e220008000a00 */
[----:B------:R-:W-:-:S11]  /*00c0*/  CS2R R4, SRZ ;  /* 0x0000000000047805 */ /* 0x000fd6000001ff00 */
[----:B------:R-:W-:Y:S05]  /*00d0*/  @!P0 BRA `(.L_x_0) ;  /* 0x00000018004c8947 */ /* 0x000fea0003800000 */
[----:B------:R-:W-:-:S13]  /*00e0*/  ISETP.GE.AND P0, PT, R6, 0x1, PT ;  /* 0x000000010600780c */ /* 0x000fda0003f06270 */
[----:B------:R-:W-:Y:S05]  /*00f0*/  @!P0 BRA `(.L_x_1) ;  /* 0x0000001800308947 */ /* 0x000fea0003800000 */
[C---:B------:R-:W-:Y:S01]  /*0100*/  LOP3.LUT R5, R6.reuse, 0x7ffffff0, RZ, 0xc0, !PT ;  /* 0x7ffffff006057812 */ /* 0x040fe200078ec0ff */
[----:B------:R-:W-:Y:S01]  /*0110*/  VIADD R7, R3, 0x1 ;  /* 0x0000000103077836 */ /* 0x000fe20000000000 */
[C---:B------:R-:W-:Y:S02]  /*0120*/  LOP3.LUT R2, R6.reuse, 0xf, RZ, 0xc0, !PT ;  /* 0x0000000f06027812 */ /* 0x040fe400078ec0ff */
[----:B------:R-:W-:Y:S02]  /*0130*/  CS2R R8, SRZ ;  /* 0x0000000000087805 */ /* 0x000fe4000001ff00 */
[C---:B------:R-:W-:Y:S01]  /*0140*/  LOP3.LUT R4, R6.reuse, 0x7, RZ, 0xc0, !PT ;  /* 0x0000000706047812 */ /* 0x040fe200078ec0ff */
[----:B------:R-:W-:Y:S01]  /*0150*/  IMAD.MOV R22, RZ, RZ, -R5 ;  /* 0x000000ffff167224 */ /* 0x000fe200078e0a05 */
[----:B------:R-:W-:-:S07]  /*0160*/  LOP3.LUT R6, R6, 0x3, RZ, 0xc0, !PT ;  /* 0x0000000306067812 */ /* 0x000fce00078ec0ff */
.L_x_8:
[----:B------:R-:W1:Y:S01]  /*0170*/  LDCU UR6, c[0x0][0x388] ;  /* 0x00007100ff0677ac */ /* 0x000e620008000800 */
[----:B------:R-:W-:Y:S01]  /*0180*/  IMAD.MOV.U32 R23, RZ, RZ, RZ ;  /* 0x000000ffff177224 */ /* 0x000fe200078e00ff */
[----:B------:R-:W-:Y:S01]  /*0190*/  CS2R R14, SRZ ;  /* 0x00000000000e7805 */ /* 0x000fe2000001ff00 */
[----:B-1----:R-:W-:-:S09]  /*01a0*/  UISETP.GE.U32.AND UP0, UPT, UR6, 0x10, UPT ;  /* 0x000000100600788c */ /* 0x002fd2000bf06070 */
[----:B------:R-:W-:Y:S05]  /*01b0*/  BRA.U !UP0, `(.L_x_2) ;  /* 0x0000000908c47547 */ /* 0x000fea000b800000 */
[----:B------:R-:W1:Y:S01]  /*01c0*/  LDC.64 R10, c[0x0][0x380] ;  /* 0x0000e000ff0a7b82 */ /* 0x000e620000000a00 */
[----:B------:R-:W-:Y:S01]  /*01d0*/  IMAD.MOV.U32 R23, RZ, RZ, R0 ;  /* 0x000000ffff177224 */ /* 0x000fe200078e0000 */
[----:B------:R-:W-:Y:S01]  /*01e0*/  CS2R R14, SRZ ;  /* 0x00000000000e7805 */ /* 0x000fe2000001ff00 */
[----:B------:R-:W-:Y:S02]  /*01f0*/  IMAD.MOV.U32 R24, RZ, RZ, R22 ;  /* 0x000000ffff187224 */ /* 0x000fe400078e0016 */
[----:B-1----:R-:W-:-:S03]  /*0200*/  IMAD.WIDE.U32 R12, R8, 0x8, R10 ;  /* 0x00000008080c7825 */ /* 0x002fc600078e000a */
[----:B------:R-:W-:-:S05]  /*0210*/  IADD3 R12, P0, PT, R12, 0x40, RZ ;  /* 0x000000400c0c7810 */ /* 0x000fca0007f1e0ff */
[----:B------:R-:W-:-:S08]  /*0220*/  IMAD.X R13, RZ, RZ, R13, P0 ;  /* 0x000000ffff0d7224 */ /* 0x000fd000000e060d */
.L_x_3:
[----:B------:R-:W-:Y:S01]  /*0230*/  IMAD.WIDE R18, R23, 0x8, R10 ;  /* 0x0000000817127825 */ /* 0x000fe200078e020a */
[----:B0-----:R-:W2:Y:S04]  /*0240*/  LDG.E.64 R26, desc[UR4][R12.64+-0x40] ;  /* 0xffffc0040c1a7981 */ /* 0x001ea8000c1e1b00 */
[----:B------:R-:W2:Y:S04]  /*0250*/  LDG.E.64 R28, desc[UR4][R18.64] ;  /* 0x00000004121c7981 */ /* 0x000ea8000c1e1b00 */
[----:B------:R-:W3:Y:S04]  /*0260*/  LDG.E.64 R20, desc[UR4][R18.64+0x8] ;  /* 0x0000080412147981 */ /* 0x000ee8000c1e1b00 */
[----:B------:R-:W3:Y:S01]  /*0270*/  LDG.E.64 R16, desc[UR4][R12.64+-0x38] ;  /* 0xffffc8040c107981 */ /* 0x000ee2000c1e1b00 */
[----:B------:R-:W-:Y:S01]  /*0280*/  IMAD.MOV.U32 R25, RZ, RZ, R15 ;  /* 0x000000ffff197224 */ /* 0x000fe200078e000f */
[----:B--2---:R-:W-:-:S08]  /*0290*/  DADD R26, R28, -R26 ;  /* 0x000000001c1a7229 */ /* 0x004fd0000000081a */
[----:B------:R-:W-:Y:S01]  /*02a0*/  DSETP.MAX.AND P0, P1, |R26|, R14, PT ;  /* 0x0000000e1a00722a */ /* 0x000fe2000390f200 */
[----:B------:R-:W-:Y:S02]  /*02b0*/  IMAD.MOV.U32 R28, RZ, RZ, R14 ;  /* 0x000000ffff1c7224 */ /* 0x000fe400078e000e */
[----:B------:R-:W-:-:S03]  /*02c0*/  IMAD.MOV.U32 R29, RZ, RZ, R26 ;  /* 0x000000ffff1d7224 */ /* 0x000fc600078e001a */
[----:B------:R-:W-:Y:S01]  /*02d0*/  FSEL R27, |R27|, R25, P0 ;  /* 0x000000191b1b7208 */ /* 0x000fe20000000200 */
[----:B---3--:R-:W-:Y:S01]  /*02e0*/  DADD R16, R20, -R16 ;  /* 0x0000000014107229 */ /* 0x008fe20000000810 */
[----:B------:R-:W-:Y:S01]  /*02f0*/  SEL R28, R29, R28, P0 ;  /* 0x0000001c1d1c7207 */ /* 0x000fe20000000000 */
[----:B------:R-:W2:Y:S05]  /*0300*/  LDG.E.64 R20, desc[UR4][R12.64+-0x30] ;  /* 0xffffd0040c147981 */ /* 0x000eaa000c1e1b00 */
[----:B------:R-:W-:-:S05]  /*0310*/  @P1 LOP3.LUT R27, R25, 0x80000, RZ, 0xfc, !PT ;  /* 0x00080000191b1812 */ /* 0x000fca00078efcff */
[----:B------:R-:W-:Y:S02]  /*0320*/  IMAD.MOV.U32 R29, RZ, RZ, R27 ;  /* 0x000000ffff1d7224 */ /* 0x000fe400078e001b */
[----:B------:R-:W2:Y:S04]  /*0330*/  LDG.E.64 R26, desc[UR4][R18.64+0x10] ;  /* 0x00001004121a7981 */ /* 0x000ea8000c1e1b00 */
[----:B------:R-:W-:Y:S01]  /*0340*/  DSETP.MAX.AND P0, P1, R28, |R16|, PT ;  /* 0x400000101c00722a */ /* 0x000fe2000390f000 */
[----:B------:R-:W-:Y:S02]  /*0350*/  IMAD.MOV.U32 R15, RZ, RZ, R29 ;  /* 0x000000ffff0f7224 */ /* 0x000fe400078e001d */
[----:B------:R-:W-:Y:S02]  /*0360*/  IMAD.MOV.U32 R14, RZ, RZ, R28 ;  /* 0x000000ffff0e7224 */ /* 0x000fe400078e001c */
[----:B------:R-:W-:Y:S01]  /*0370*/  IMAD.MOV.U32 R25, RZ, RZ, R16 ;  /* 0x000000ffff197224 */ /* 0x000fe200078e0010 */
[----:B------:R-:W-:-:S04]  /*0380*/  FSEL R29, R15, |R17|, P0 ;  /* 0x400000110f1d7208 */ /* 0x000fc80000000000 */
[----:B------:R-:W-:Y:S02]  /*0390*/  SEL R28, R14, R25, P0 ;  /* 0x000000190e1c7207 */ /* 0x000fe40000000000 */
[----:B------:R-:W3:Y:S02]  /*03a0*/  LDG.E.64 R14, desc[UR4][R12.64+-0x28] ;  /* 0xffffd8040c0e7981 */ /* 0x000ee4000c1e1b00 */
[----:B------:R-:W-:Y:S02]  /*03b0*/  @P1 LOP3.LUT R29, R17, 0x80000, RZ, 0xfc, !PT ;  /* 0x00080000111d1812 */ /* 0x000fe400078efcff */
[----:B------:R-:W3:Y:S01]  /*03c0*/  LDG.E.64 R16, desc[UR4][R18.64+0x18] ;  /* 0x0000180412107981 */ /* 0x000ee2000c1e1b00 */
[----:B------:R-:W-:Y:S01]  /*03d0*/  IMAD.MOV.U32 R25, RZ, RZ, R28 ;  /* 0x000000ffff197224 */ /* 0x000fe200078e001c */
[----:B--2---:R-:W-:-:S08]  /*03e0*/  DADD R20, R26, -R20 ;  /* 0x000000001a147229 */ /* 0x004fd00000000814 */
[----:B------:R-:W-:Y:S01]  /*03f0*/  DSETP.MAX.AND P0, P1, R28, |R20|, PT ;  /* 0x400000141c00722a */ /* 0x000fe2000390f000 */
[----:B------:R-:W-:Y:S02]  /*0400*/  IMAD.MOV.U32 R26, RZ, RZ, R29 ;  /* 0x000000ffff1a7224 */ /* 0x000fe400078e001d */
[----:B------:R-:W-:-:S03]  /*0410*/  IMAD.MOV.U32 R28, RZ, RZ, R20 ;  /* 0x000000ffff1c7224 */ /* 0x000fc600078e0014 */
[----:B------:R-:W-:Y:S02]  /*0420*/  FSEL R29, R26, |R21|, P0 ;  /* 0x400000151a1d7208 */ /* 0x000fe40000000000 */
[----:B------:R-:W-:Y:S01]  /*0430*/  SEL R28, R25, R28, P0 ;  /* 0x0000001c191c7207 */ /* 0x000fe20000000000 */
[----:B------:R-:W2:Y:S01]  /*0440*/  LDG.E.64 R26, desc[UR4][R18.64+0x20] ;  /* 0x00002004121a7981 */ /* 0x000ea2000c1e1b00 */
[----:B---3--:R-:W-:-:S04]  /*0450*/  DADD R14, R16, -R14 ;  /* 0x00000000100e7229 */ /* 0x008fc8000000080e */
[----:B------:R-:W-:Y:S02]  /*0460*/  @P1 LOP3.LUT R29, R21, 0x80000, RZ, 0xfc, !PT ;  /* 0x00080000151d1812 */ /* 0x000fe400078efcff */
        /* <DEDUP_REMOVED lines=89> */
[----:B------:R-:W3:Y:S03]  /*0a00*/  LDG.E.64 R14, desc[UR4][R12.64+0x28] ;  /* 0x000028040c0e7981 */ /* 0x000ee6000c1e1b00 */
[----:B------:R-:W-:Y:S01]  /*0a10*/  IMAD.MOV.U32 R25, RZ, RZ, R29 ;  /* 0x000000ffff197224 */ /* 0x000fe200078e001d */
[----:B--2---:R-:W-:-:S08]  /*0a20*/  DADD R20, R26, -R20 ;  /* 0x000000001a147229 */ /* 0x004fd00000000814 */
[----:B------:R-:W-:Y:S01]  /*0a30*/  DSETP.MAX.AND P0, P1, R28, |R20|, PT ;  /* 0x400000141c00722a */ /* 0x000fe2000390f000 */
[----:B------:R-:W-:Y:S02]  /*0a40*/  IMAD.MOV.U32 R26, RZ, RZ, R28 ;  /* 0x000000ffff1a7224 */ /* 0x000fe400078e001c */
[----:B------:R-:W-:Y:S01]  /*0a50*/  IMAD.MOV.U32 R27, RZ, RZ, R20 ;  /* 0x000000ffff1b7224 */ /* 0x000fe200078e0014 */
[----:B---3--:R-:W-:Y:S02]  /*0a60*/  DADD R14, R16, -R14 ;  /* 0x00000000100e7229 */ /* 0x008fe4000000080e */
[----:B------:R-:W-:Y:S02]  /*0a70*/  FSEL R17, R25, |R21|, P0 ;  /* 0x4000001519117208 */ /* 0x000fe40000000000 */
[----:B------:R-:W-:-:S06]  /*0a80*/  SEL R16, R26, R27, P0 ;  /* 0x0000001b1a107207 */ /* 0x000fcc0000000000 */
[----:B------:R-:W-:Y:S02]  /*0a90*/  @P1 LOP3.LUT R17, R21, 0x80000, RZ, 0xfc, !PT ;  /* 0x0008000015111812 */ /* 0x000fe400078efcff */
[----:B------:R-:W2:Y:S01]  /*0aa0*/  LDG.E.64 R20, desc[UR4][R12.64+0x38] ;  /* 0x000038040c147981 */ /* 0x000ea2000c1e1b00 */
[----:B------:R-:W-:Y:S02]  /*0ab0*/  IMAD.MOV.U32 R27, RZ, RZ, R16 ;  /* 0x000000ffff1b7224 */ /* 0x000fe400078e0010 */
[----:B------:R-:W-:Y:S01]  /*0ac0*/  IMAD.MOV.U32 R28, RZ, RZ, R17 ;  /* 0x000000ffff1c7224 */ /* 0x000fe200078e0011 */
[----:B------:R-:W-:Y:S01]  /*0ad0*/  DSETP.MAX.AND P0, P1, R16, |R14|, PT ;  /* 0x4000000e1000722a */ /* 0x000fe2000390f000 */
[----:B------:R-:W-:Y:S01]  /*0ae0*/  IMAD.MOV.U32 R26, RZ, RZ, R14 ;  /* 0x000000ffff1a7224 */ /* 0x000fe200078e000e */
[----:B------:R-:W3:Y:S01]  /*0af0*/  LDG.E.64 R16, desc[UR4][R12.64+0x30] ;  /* 0x000030040c107981 */ /* 0x000ee2000c1e1b00 */
[----:B------:R-:W-:-:S03]  /*0b00*/  IMAD.MOV.U32 R25, RZ, RZ, R15 ;  /* 0x000000ffff197224 */ /* 0x000fc600078e000f */
[----:B------:R-:W3:Y:S04]  /*0b10*/  LDG.E.64 R14, desc[UR4][R18.64+0x70] ;  /* 0x00007004120e7981 */ /* 0x000ee8000c1e1b00 */
[----:B------:R-:W2:Y:S01]  /*0b20*/  LDG.E.64 R18, desc[UR4][R18.64+0x78] ;  /* 0x0000780412127981 */ /* 0x000ea2000c1e1b00 */
[----:B------:R-:W-:Y:S01]  /*0b30*/  SEL R26, R27, R26, P0 ;  /* 0x0000001a1b1a7207 */ /* 0x000fe20000000000 */
[----:B------:R-:W-:Y:S02]  /*0b40*/  VIADD R24, R24, 0x10 ;  /* 0x0000001018187836 */ /* 0x000fe40000000000 */
[----:B------:R-:W-:Y:S01]  /*0b50*/  VIADD R23, R23, 0x10 ;  /* 0x0000001017177836 */ /* 0x000fe20000000000 */
[----:B---3--:R-:W-:Y:S01]  /*0b60*/  DADD R14, R14, -R16 ;  /* 0x000000000e0e7229 */ /* 0x008fe20000000810 */
[----:B------:R-:W-:-:S02]  /*0b70*/  FSEL R17, R28, |R25|, P0 ;  /* 0x400000191c117208 */ /* 0x000fc40000000000 */
[----:B------:R-:W-:-:S05]  /*0b80*/  @P1 LOP3.LUT R17, R25, 0x80000, RZ, 0xfc, !PT ;  /* 0x0008000019111812 */ /* 0x000fca00078efcff */
[----:B------:R-:W-:-:S06]  /*0b90*/  IMAD.MOV.U32 R27, RZ, RZ, R17 ;  /* 0x000000ffff1b7224 */ /* 0x000fcc00078e0011 */
[----:B------:R-:W-:Y:S01]  /*0ba0*/  DSETP.MAX.AND P0, P1, R26, |R14|, PT ;  /* 0x4000000e1a00722a */ /* 0x000fe2000390f000 */
[----:B------:R-:W-:Y:S02]  /*0bb0*/  IMAD.MOV.U32 R16, RZ, RZ, R26 ;  /* 0x000000ffff107224 */ /* 0x000fe400078e001a */
[----:B------:R-:W-:-:S03]  /*0bc0*/  IMAD.MOV.U32 R17, RZ, RZ, R14 ;  /* 0x000000ffff117224 */ /* 0x000fc600078e000e */
[----:B------:R-:W-:Y:S01]  /*0bd0*/  FSEL R27, R27, |R15|, P0 ;  /* 0x4000000f1b1b7208 */ /* 0x000fe20000000000 */
[----:B--2---:R-:W-:Y:S01]  /*0be0*/  DADD R18, R18, -R20 ;  /* 0x0000000012127229 */ /* 0x004fe20000000814 */
[----:B------:R-:W-:-:S06]  /*0bf0*/  SEL R14, R16, R17, P0 ;  /* 0x00000011100e7207 */ /* 0x000fcc0000000000 */
[----:B------:R-:W-:-:S05]  /*0c00*/  @P1 LOP3.LUT R27, R15, 0x80000, RZ, 0xfc, !PT ;  /* 0x000800000f1b1812 */ /* 0x000fca00078efcff */
[----:B------:R-:W-:Y:S01]  /*0c10*/  IMAD.MOV.U32 R15, RZ, RZ, R27 ;  /* 0x000000ffff0f7224 */ /* 0x000fe200078e001b */
[----:B------:R-:W-:-:S05]  /*0c20*/  ISETP.NE.AND P0, PT, R24, RZ, PT ;  /* 0x000000ff1800720c */ /* 0x000fca0003f05270 */
[----:B------:R-:W-:Y:S01]  /*0c30*/  DSETP.MAX.AND P2, P3, R14, |R18|, PT ;  /* 0x400000120e00722a */ /* 0x000fe20003b4f000 */
[----:B------:R-:W-:Y:S01]  /*0c40*/  IMAD.MOV.U32 R20, RZ, RZ, R19 ;  /* 0x000000ffff147224 */ /* 0x000fe200078e0013 */
[----:B------:R-:W-:Y:S01]  /*0c50*/  IADD3 R12, P1, PT, R12, 0x80, RZ ;  /* 0x000000800c0c7810 */ /* 0x000fe20007f3e0ff */
[----:B------:R-:W-:-:S03]  /*0c60*/  IMAD.MOV.U32 R16, RZ, RZ, R14 ;  /* 0x000000ffff107224 */ /* 0x000fc600078e000e */
[----:B------:R-:W-:Y:S01]  /*0c70*/  FSEL R15, R15, |R20|, P2 ;  /* 0x400000140f0f7208 */ /* 0x000fe20001000000 */
[----:B------:R-:W-:Y:S01]  /*0c80*/  IMAD.X R13, RZ, RZ, R13, P1 ;  /* 0x000000ffff0d7224 */ /* 0x000fe200008e060d */
[----:B------:R-:W-:-:S06]  /*0c90*/  SEL R14, R16, R18, P2 ;  /* 0x00000012100e7207 */ /* 0x000fcc0001000000 */
[----:B------:R-:W-:Y:S01]  /*0ca0*/  @P3 LOP3.LUT R15, R20, 0x80000, RZ, 0xfc, !PT ;  /* 0x00080000140f3812 */ /* 0x000fe200078efcff */
[----:B------:R-:W-:Y:S06]  /*0cb0*/  @P0 BRA `(.L_x_3) ;  /* 0xfffffff4005c0947 */ /* 0x000fec000383ffff */
[----:B------:R-:W-:-:S07]  /*0cc0*/  IMAD.MOV.U32 R23, RZ, RZ, R5 ;  /* 0x000000ffff177224 */ /* 0x000fce00078e0005 */
.L_x_2:
[----:B------:R-:W-:-:S13]  /*0cd0*/  ISETP.NE.AND P0, PT, R2, RZ, PT ;  /* 0x000000ff0200720c */ /* 0x000fda0003f05270 */
[----:B------:R-:W-:Y:S05]  /*0ce0*/  @!P0 BRA `(.L_x_4) ;  /* 0x0000000c000c8947 */ /* 0x000fea0003800000 */
[----:B------:R-:W-:Y:S01]  /*0cf0*/  VIADD R10, R2, 0xffffffff ;  /* 0xffffffff020a7836 */ /* 0x000fe20000000000 */
[----:B------:R-:W-:-:S04]  /*0d00*/  ISETP.NE.AND P0, PT, R4, RZ, PT ;  /* 0x000000ff0400720c */ /* 0x000fc80003f05270 */
[----:B------:R-:W-:-:S13]  /*0d10*/  ISETP.GE.U32.AND P1, PT, R10, 0x7, PT ;  /* 0x000000070a00780c */ /* 0x000fda0003f26070 */
[----:B------:R-:W-:Y:S05]  /*0d20*/  @!P1 BRA `(.L_x_5) ;  /* 0x0000000400709947 */ /* 0x000fea0003800000 */
[----:B------:R-:W1:Y:S01]  /*0d30*/  LDC.64 R18, c[0x0][0x380] ;  /* 0x0000e000ff127b82 */ /* 0x000e620000000a00 */
[C---:B------:R-:W-:Y:S01]  /*0d40*/  IADD3 R10, P1, PT, R23.reuse, R8, RZ ;  /* 0x00000008170a7210 */ /* 0x040fe20007f3e0ff */
[----:B------:R-:W-:Y:S02]  /*0d50*/  IMAD.IADD R25, R23, 0x1, R8 ;  /* 0x0000000117197824 */ /* 0x000fe400078e0208 */
[----:B------:R-:W-:Y:S02]  /*0d60*/  IMAD.IADD R11, R0, 0x1, R23 ;  /* 0x00000001000b7824 */ /* 0x000fe400078e0217 */
[----:B------:R-:W-:Y:S02]  /*0d70*/  IMAD.X R12, RZ, RZ, RZ, P1 ;  /* 0x000000ffff0c7224 */ /* 0x000fe400008e06ff */
[----:B------:R-:W2:Y:S01]  /*0d80*/  LDC.64 R20, c[0x0][0x380] ;  /* 0x0000e000ff147b82 */ /* 0x000ea20000000a00 */
[----:B-1----:R-:W-:-:S04]  /*0d90*/  LEA R18, P1, R10, R18, 0x3 ;  /* 0x000000120a127211 */ /* 0x002fc800078218ff */
[----:B------:R-:W-:Y:S01]  /*0da0*/  LEA.HI.X R19, R10, R19, R12, 0x3, P1 ;  /* 0x000000130a137211 */ /* 0x000fe200008f1c0c */
[----:B--2---:R-:W-:-:S04]  /*0db0*/  IMAD.WIDE.U32 R24, R25, 0x8, R20 ;  /* 0x0000000819187825 */ /* 0x004fc800078e0014 */
[----:B------:R-:W-:Y:S01]  /*0dc0*/  IMAD.WIDE R20, R11, 0x8, R20 ;  /* 0x000000080b147825 */ /* 0x000fe200078e0214 */
[----:B0-----:R-:W2:Y:S04]  /*0dd0*/  LDG.E.64 R26, desc[UR4][R24.64] ;  /* 0x00000004181a7981 */ /* 0x001ea8000c1e1b00 */
[----:B------:R-:W2:Y:S04]  /*0de0*/  LDG.E.64 R16, desc[UR4][R20.64] ;  /* 0x0000000414107981 */ /* 0x000ea8000c1e1b00 */
[----:B------:R-:W3:Y:S04]  /*0df0*/  LDG.E.64 R12, desc[UR4][R20.64+0x8] ;  /* 0x00000804140c7981 */ /* 0x000ee8000c1e1b00 */
[----:B------:R-:W3:Y:S01]  /*0e00*/  LDG.E.64 R10, desc[UR4][R18.64+0x8] ;  /* 0x00000804120a7981 */ /* 0x000ee2000c1e1b00 */
[----:B------:R-:W-:-:S02]  /*0e10*/  IMAD.MOV.U32 R29, RZ, RZ, R14 ;  /* 0x000000ffff1d7224 */ /* 0x000fc400078e000e */
[----:B------:R-:W-:Y:S01]  /*0e20*/  IMAD.MOV.U32 R28, RZ, RZ, R15 ;  /* 0x000000ffff1c7224 */ /* 0x000fe200078e000f */
[----:B------:R-:W4:Y:S01]  /*0e30*/  LDG.E.64 R24, desc[UR4][R20.64+0x18] ;  /* 0x0000180414187981 */ /* 0x000f22000c1e1b00 */
[----:B--2---:R-:W-:-:S03]  /*0e40*/  DADD R26, R16, -R26 ;  /* 0x00000000101a7229 */ /* 0x004fc6000000081a */
[----:B------:R-:W2:Y:S01]  /*0e50*/  LDG.E.64 R16, desc[UR4][R18.64+0x10] ;  /* 0x0000100412107981 */ /* 0x000ea2000c1e1b00 */
[----:B---3--:R-:W-:-:S03]  /*0e60*/  DADD R10, R12, -R10 ;  /* 0x000000000c0a7229 */ /* 0x008fc6000000080a */
[----:B------:R-:W2:Y:S01]  /*0e70*/  LDG.E.64 R12, desc[UR4][R20.64+0x10] ;  /* 0x00001004140c7981 */ /* 0x000ea2000c1e1b00 */
[----:B------:R-:W-:Y:S02]  /*0e80*/  DSETP.MAX.AND P1, P2, R14, |R26|, PT ;  /* 0x4000001a0e00722a */ /* 0x000fe40003a2f000 */
[----:B------:R-:W-:-:S05]  /*0e90*/  IMAD.MOV.U32 R14, RZ, RZ, R26 ;  /* 0x000000ffff0e7224 */ /* 0x000fca00078e001a */
[----:B------:R-:W-:Y:S02]  /*0ea0*/  SEL R26, R29, R14, P1 ;  /* 0x0000000e1d1a7207 */ /* 0x000fe40000800000 */
[----:B------:R-:W4:Y:S01]  /*0eb0*/  LDG.E.64 R14, desc[UR4][R18.64+0x18] ;  /* 0x00001804120e7981 */ /* 0x000f22000c1e1b00 */
[----:B--2---:R-:W-:Y:S01]  /*0ec0*/  DADD R12, R12, -R16 ;  /* 0x000000000c0c7229 */ /* 0x004fe20000000810 */
[----:B------:R-:W-:-:S03]  /*0ed0*/  FSEL R17, R28, |R27|, P1 ;  /* 0x4000001b1c117208 */ /* 0x000fc60000800000 */
[----:B------:R-:W-:-:S05]  /*0ee0*/  @P2 LOP3.LUT R17, R27, 0x80000, RZ, 0xfc, !PT ;  /* 0x000800001b112812 */ /* 0x000fca00078efcff */
[----:B------:R-:W-:-:S06]  /*0ef0*/  IMAD.MOV.U32 R27, RZ, RZ, R17 ;  /* 0x000000ffff1b7224 */ /* 0x000fcc00078e0011 */
[----:B------:R-:W-:Y:S01]  /*0f00*/  DSETP.MAX.AND P1, P2, R26, |R10|, PT ;  /* 0x4000000a1a00722a */ /* 0x000fe20003a2f000 */
[----:B------:R-:W-:Y:S02]  /*0f10*/  IMAD.MOV.U32 R16, RZ, RZ, R26 ;  /* 0x000000ffff107224 */ /* 0x000fe400078e001a */
[----:B------:R-:W-:-:S03]  /*0f20*/  IMAD.MOV.U32 R17, RZ, RZ, R10 ;  /* 0x000000ffff117224 */ /* 0x000fc600078e000a */
[----:B------:R-:W-:Y:S02]  /*0f30*/  FSEL R27, R27, |R11|, P1 ;  /* 0x4000000b1b1b7208 */ /* 0x000fe40000800000 */
[----:B------:R-:W-:Y:S01]  /*0f40*/  SEL R10, R16, R17, P1 ;  /* 0x00000011100a7207 */ /* 0x000fe20000800000 */
[----:B------:R-:W-:Y:S01]  /*0f50*/  IMAD.MOV.U32 R29, RZ, RZ, R12 ;  /* 0x000000ffff1d7224 */ /* 0x000fe200078e000c */
[----:B----4-:R-:W-:Y:S01]  /*0f60*/  DADD R24, R24, -R14 ;  /* 0x0000000018187229 */ /* 0x010fe2000000080e */
[----:B------:R-:W2:Y:S03]  /*0f70*/  LDG.E.64 R16, desc[UR4][R18.64+0x20] ;  /* 0x0000200412107981 */ /* 0x000ea6000c1e1b00 */
[----:B------:R-:W-:Y:S01]  /*0f80*/  @P2 LOP3.LUT R27, R11, 0x80000, RZ, 0xfc, !PT ;  /* 0x000800000b1b2812 */ /* 0x000fe200078efcff */
[----:B------:R-:W-:Y:S01]  /*0f90*/  IMAD.MOV.U32 R28, RZ, RZ, R10 ;  /* 0x000000ffff1c7224 */ /* 0x000fe200078e000a */
[----:B------:R-:W2:Y:S03]  /*0fa0*/  LDG.E.64 R14, desc[UR4][R20.64+0x20] ;  /* 0x00002004140e7981 */ /* 0x000ea6000c1e1b00 */
[----:B------:R-:W-:-:S02]  /*0fb0*/  IMAD.MOV.U32 R11, RZ, RZ, R27 ;  /* 0x000000ffff0b7224 */ /* 0x000fc400078e001b */
[----:B------:R-:W-:Y:S02]  /*0fc0*/  IMAD.MOV.U32 R27, RZ, RZ, R13 ;  /* 0x000000ffff1b7224 */ /* 0x000fe400078e000d */
[----:B------:R-:W-:Y:S02]  /*0fd0*/  IMAD.MOV.U32 R26, RZ, RZ, R11 ;  /* 0x000000ffff1a7224 */ /* 0x000fe400078e000b */
[----:B------:R-:W-:Y:S01]  /*0fe0*/  DSETP.MAX.AND P1, P2, R10, |R12|, PT ;  /* 0x4000000c0a00722a */ /* 0x000fe20003a2f000 */
[----:B------:R-:W3:Y:S04]  /*0ff0*/  LDG.E.64 R12, desc[UR4][R20.64+0x28] ;  /* 0x00002804140c7981 */ /* 0x000ee8000c1e1b00 */
[----:B------:R-:W3:Y:S01]  /*1000*/  LDG.E.64 R10, desc[UR4][R18.64+0x28] ;  /* 0x00002804120a7981 */ /* 0x000ee2000c1e1b00 */
[----:B------:R-:W-:-:S02]  /*1010*/  SEL R28, R28, R29, P1 ;  /* 0x0000001d1c1c7207 */ /* 0x000fc40000800000 */
[----:B------:R-:W-:-:S06]  /*1020*/  FSEL R29, R26, |R27|, P1 ;  /* 0x4000001b1a1d7208 */ /* 0x000fcc0000800000 */
[----:B------:R-:W-:-:S06]  /*1030*/  @P2 LOP3.LUT R29, R27, 0x80000, RZ, 0xfc, !PT ;  /* 0x000800001b1d2812 */ /* 0x000fcc00078efcff */
[----:B------:R-:W-:Y:S02]  /*1040*/  DSETP.MAX.AND P1, P2, R28, |R24|, PT ;  /* 0x400000181c00722a */ /* 0x000fe40003a2f000 */
[----:B---3--:R-:W-:Y:S01]  /*1050*/  DADD R26, R12, -R10 ;  /* 0x000000000c1a7229 */ /* 0x008fe2000000080a */
[----:B------:R-:W3:Y:S04]  /*1060*/  LDG.E.64 R12, desc[UR4][R20.64+0x30] ;  /* 0x00003004140c7981 */ /* 0x000ee8000c1e1b00 */
[----:B------:R-:W3:Y:S04]  /*1070*/  LDG.E.64 R10, desc[UR4][R18.64+0x30] ;  /* 0x00003004120a7981 */ /* 0x000ee8000c1e1b00 */
[----:B------:R-:W4:Y:S04]  /*1080*/  LDG.E.64 R20, desc[UR4][R20.64+0x38] ;  /* 0x0000380414147981 */ /* 0x000f28000c1e1b00 */
[----:B------:R-:W4:Y:S01]  /*1090*/  LDG.E.64 R18, desc[UR4][R18.64+0x38] ;  /* 0x0000380412127981 */ /* 0x000f22000c1e1b00 */
[----:B--2---:R-:W-:Y:S01]  /*10a0*/  DADD R14, R14, -R16 ;  /* 0x000000000e0e7229 */ /* 0x004fe20000000810 */
[----:B------:R-:W-:-:S02]  /*10b0*/  IMAD.MOV.U32 R16, RZ, RZ, R28 ;  /* 0x000000ffff107224 */ /* 0x000fc400078e001c */
[----:B------:R-:W-:-:S05]  /*10c0*/  IMAD.MOV.U32 R17, RZ, RZ, R24 ;  /* 0x000000ffff117224 */ /* 0x000fca00078e0018 */
[----:B------:R-:W-:Y:S02]  /*10d0*/  SEL R16, R16, R17, P1 ;  /* 0x0000001110107207 */ /* 0x000fe40000800000 */
[----:B------:R-:W-:Y:S02]  /*10e0*/  FSEL R17, R29, |R25|, P1 ;  /* 0x400000191d117208 */ /* 0x000fe40000800000 */
[----:B------:R-:W-:-:S06]  /*10f0*/  @P2 LOP3.LUT R17, R25, 0x80000, RZ, 0xfc, !PT ;  /* 0x0008000019112812 */ /* 0x000fcc00078efcff */
[----:B------:R-:W-:Y:S01]  /*1100*/  DSETP.MAX.AND P1, P2, R16, |R14|, PT ;  /* 0x4000000e1000722a */ /* 0x000fe20003a2f000 */
[----:B------:R-:W-:Y:S02]  /*1110*/  IMAD.MOV.U32 R24, RZ, RZ, R16 ;  /* 0x000000ffff187224 */ /* 0x000fe400078e0010 */
[----:B------:R-:W-:-:S03]  /*1120*/  IMAD.MOV.U32 R25, RZ, RZ, R14 ;  /* 0x000000ffff197224 */ /* 0x000fc600078e000e */
[----:B------:R-:W-:Y:S02]  /*1130*/  FSEL R17, R17, |R15|, P1 ;  /* 0x4000000f11117208 */ /* 0x000fe40000800000 */
[----:B------:R-:W-:-:S06]  /*1140*/  SEL R14, R24, R25, P1 ;  /* 0x00000019180e7207 */ /* 0x000fcc0000800000 */
[----:B------:R-:W-:-:S05]  /*1150*/  @P2 LOP3.LUT R17, R15, 0x80000, RZ, 0xfc, !PT ;  /* 0x000800000f112812 */ /* 0x000fca00078efcff */
[----:B------:R-:W-:-:S06]  /*1160*/  IMAD.MOV.U32 R15, RZ, RZ, R17 ;  /* 0x000000ffff0f7224 */ /* 0x000fcc00078e0011 */
[----:B------:R-:W-:Y:S01]  /*1170*/  DSETP.MAX.AND P1, P2, R14, |R26|, PT ;  /* 0x4000001a0e00722a */ /* 0x000fe20003a2f000 */
[----:B------:R-:W-:Y:S02]  /*1180*/  IMAD.MOV.U32 R16, RZ, RZ, R14 ;  /* 0x000000ffff107224 */ /* 0x000fe400078e000e */
[----:B------:R-:W-:-:S05]  /*1190*/  IMAD.MOV.U32 R14, RZ, RZ, R27 ;  /* 0x000000ffff0e7224 */ /* 0x000fca00078e001b */
[----:B------:R-:W-:-:S06]  /*11a0*/  FSEL R15, R15, |R14|, P1 ;  /* 0x4000000e0f0f7208 */ /* 0x000fcc0000800000 */
[----:B------:R-:W-:Y:S01]  /*11b0*/  @P2 LOP3.LUT R15, R14, 0x80000, RZ, 0xfc, !PT ;  /* 0x000800000e0f2812 */ /* 0x000fe200078efcff */
[----:B------:R-:W-:Y:S01]  /*11c0*/  VIADD R23, R23, 0x8 ;  /* 0x0000000817177836 */ /* 0x000fe20000000000 */
[----:B---3--:R-:W-:Y:S01]  /*11d0*/  DADD R10, R12, -R10 ;  /* 0x000000000c0a7229 */ /* 0x008fe2000000080a */
[----:B------:R-:W-:Y:S02]  /*11e0*/  SEL R12, R16, R26, P1 ;  /* 0x0000001a100c7207 */ /* 0x000fe40000800000 */
[----:B------:R-:W-:-:S06]  /*11f0*/  IMAD.MOV.U32 R13, RZ, RZ, R15 ;  /* 0x000000ffff0d7224 */ /* 0x000fcc00078e000f */
[----:B------:R-:W-:Y:S01]  /*1200*/  DSETP.MAX.AND P1, P2, R12, |R10|, PT ;  /* 0x4000000a0c00722a */ /* 0x000fe20003a2f000 */
[----:B------:R-:W-:Y:S02]  /*1210*/  IMAD.MOV.U32 R14, RZ, RZ, R12 ;  /* 0x000000ffff0e7224 */ /* 0x000fe400078e000c */
[----:B------:R-:W-:Y:S01]  /*1220*/  IMAD.MOV.U32 R12, RZ, RZ, R11 ;  /* 0x000000ffff0c7224 */ /* 0x000fe200078e000b */
[----:B----4-:R-:W-:-:S04]  /*1230*/  DADD R18, R20, -R18 ;  /* 0x0000000014127229 */ /* 0x010fc80000000812 */
[----:B------:R-:W-:-:S06]  /*1240*/  FSEL R13, R13, |R12|, P1 ;  /* 0x4000000c0d0d7208 */ /* 0x000fcc0000800000 */
[----:B------:R-:W-:Y:S02]  /*1250*/  @P2 LOP3.LUT R13, R12, 0x80000, RZ, 0xfc, !PT ;  /* 0x000800000c0d2812 */ /* 0x000fe400078efcff */
[----:B------:R-:W-:-:S03]  /*1260*/  SEL R10, R14, R10, P1 ;  /* 0x0000000a0e0a7207 */ /* 0x000fc60000800000 */
[----:B------:R-:W-:-:S06]  /*1270*/  IMAD.MOV.U32 R11, RZ, RZ, R13 ;  /* 0x000000ffff0b7224 */ /* 0x000fcc00078e000d */
[----:B------:R-:W-:Y:S01]  /*1280*/  DSETP.MAX.AND P1, P2, R10, |R18|, PT ;  /* 0x400000120a00722a */ /* 0x000fe20003a2f000 */
[----:B------:R-:W-:Y:S02]  /*1290*/  IMAD.MOV.U32 R12, RZ, RZ, R11 ;  /* 0x000000ffff0c7224 */ /* 0x000fe400078e000b */
[----:B------:R-:W-:-:S03]  /*12a0*/  IMAD.MOV.U32 R15, RZ, RZ, R18 ;  /* 0x000000ffff0f7224 */ /* 0x000fc600078e0012 */
[----:B------:R-:W-:Y:S02]  /*12b0*/  FSEL R13, R12, |R19|, P1 ;  /* 0x400000130c0d7208 */ /* 0x000fe40000800000 */
[----:B------:R-:W-:-:S06]  /*12c0*/  SEL R14, R10, R15, P1 ;  /* 0x0000000f0a0e7207 */ /* 0x000fcc0000800000 */
[----:B------:R-:W-:-:S05]  /*12d0*/  @P2 LOP3.LUT R13, R19, 0x80000, RZ, 0xfc, !PT ;  /* 0x00080000130d2812 */ /* 0x000fca00078efcff */
[----:B------:R-:W-:-:S07]  /*12e0*/  IMAD.MOV.U32 R15, RZ, RZ, R13 ;  /* 0x000000ffff0f7224 */ /* 0x000fce00078e000d */
.L_x_5:
        /* <DEDUP_REMOVED lines=14> */
[----:B0-----:R-:W2:Y:S01]  /*13d0*/  LDG.E.64 R20, desc[UR4][R10.64+0x8] ;  /* 0x000008040a147981 */ /* 0x001ea2000c1e1b00 */
[----:B------:R-:W-:-:S03]  /*13e0*/  IMAD.WIDE R12, R17, 0x8, R12 ;  /* 0x00000008110c7825 */ /* 0x000fc600078e020c */
[----:B------:R-:W3:Y:S04]  /*13f0*/  LDG.E.64 R28, desc[UR4][R10.64+0x18] ;  /* 0x000018040a1c7981 */ /* 0x000ee8000c1e1b00 */
[----:B------:R-:W4:Y:S04]  /*1400*/  LDG.E.64 R24, desc[UR4][R24.64] ;  /* 0x0000000418187981 */ /* 0x000f28000c1e1b00 */
[----:B------:R-:W4:Y:S04]  /*1410*/  LDG.E.64 R18, desc[UR4][R12.64] ;  /* 0x000000040c127981 */ /* 0x000f28000c1e1b00 */
[----:B------:R-:W2:Y:S04]  /*1420*/  LDG.E.64 R16, desc[UR4][R12.64+0x8] ;  /* 0x000008040c107981 */ /* 0x000ea8000c1e1b00 */
[----:B------:R-:W3:Y:S01]  /*1430*/  LDG.E.64 R26, desc[UR4][R12.64+0x18] ;  /* 0x000018040c1a7981 */ /* 0x000ee2000c1e1b00 */
[----:B----4-:R-:W-:-:S03]  /*1440*/  DADD R24, R18, -R24 ;  /* 0x0000000012187229 */ /* 0x010fc60000000818 */
[----:B------:R-:W4:Y:S01]  /*1450*/  LDG.E.64 R18, desc[UR4][R12.64+0x10] ;  /* 0x000010040c127981 */ /* 0x000f22000c1e1b00 */
[----:B--2---:R-:W-:-:S03]  /*1460*/  DADD R20, R16, -R20 ;  /* 0x0000000010147229 */ /* 0x004fc60000000814 */
[----:B------:R0:W4:Y:S01]  /*1470*/  LDG.E.64 R16, desc[UR4][R10.64+0x10] ;  /* 0x000010040a107981 */ /* 0x000122000c1e1b00 */
[----:B------:R-:W-:Y:S01]  /*1480*/  DSETP.MAX.AND P1, P2, R14, |R24|, PT ;  /* 0x400000180e00722a */ /* 0x000fe20003a2f000 */
[----:B0-----:R-:W-:Y:S02]  /*1490*/  IMAD.MOV.U32 R10, RZ, RZ, R14 ;  /* 0x000000ffff0a7224 */ /* 0x001fe400078e000e */
[----:B------:R-:W-:-:S03]  /*14a0*/  IMAD.MOV.U32 R14, RZ, RZ, R24 ;  /* 0x000000ffff0e7224 */ /* 0x000fc600078e0018 */
[----:B------:R-:W-:-:S08]  /*14b0*/  FSEL R15, R15, |R25|, P1 ;  /* 0x400000190f0f7208 */ /* 0x000fd00000800000 */
[----:B------:R-:W-:Y:S02]  /*14c0*/  @P2 LOP3.LUT R15, R25, 0x80000, RZ, 0xfc, !PT ;  /* 0x00080000190f2812 */ /* 0x000fe400078efcff */
[----:B------:R-:W-:-:S06]  /*14d0*/  SEL R14, R10, R14, P1 ;  /* 0x0000000e0a0e7207 */ /* 0x000fcc0000800000 */
[----:B------:R-:W-:Y:S01]  /*14e0*/  DSETP.MAX.AND P1, P2, R14, |R20|, PT ;  /* 0x400000140e00722a */ /* 0x000fe20003a2f000 */
[----:B------:R-:W-:Y:S02]  /*14f0*/  IMAD.MOV.U32 R11, RZ, RZ, R21 ;  /* 0x000000ffff0b7224 */ /* 0x000fe400078e0015 */
[----:B------:R-:W-:-:S03]  /*1500*/  IMAD.MOV.U32 R10, RZ, RZ, R14 ;  /* 0x000000ffff0a7224 */ /* 0x000fc600078e000e */
[----:B------:R-:W-:Y:S02]  /*1510*/  FSEL R15, R15, |R11|, P1 ;  /* 0x4000000b0f0f7208 */ /* 0x000fe40000800000 */
[----:B------:R-:W-:-:S06]  /*1520*/  SEL R10, R10, R20, P1 ;  /* 0x000000140a0a7207 */ /* 0x000fcc0000800000 */
[----:B------:R-:W-:-:S05]  /*1530*/  @P2 LOP3.LUT R15, R11, 0x80000, RZ, 0xfc, !PT ;  /* 0x000800000b0f2812 */ /* 0x000fca00078efcff */
[----:B------:R-:W-:Y:S02]  /*1540*/  IMAD.MOV.U32 R11, RZ, RZ, R15 ;  /* 0x000000ffff0b7224 */ /* 0x000fe400078e000f */
[----:B------:R-:W-:Y:S01]  /*1550*/  IMAD.MOV.U32 R12, RZ, RZ, R10 ;  /* 0x000000ffff0c7224 */ /* 0x000fe200078e000a */
[----:B---3--:R-:W-:Y:S01]  /*1560*/  DADD R26, R26, -R28 ;  /* 0x000000001a1a7229 */ /* 0x008fe2000000081c */
[----:B------:R-:W-:-:S09]  /*1570*/  VIADD R23, R23, 0x4 ;  /* 0x0000000417177836 */ /* 0x000fd20000000000 */
[----:B------:R-:W-:Y:S01]  /*1580*/  IMAD.MOV.U32 R15, RZ, RZ, R26 ;  /* 0x000000ffff0f7224 */ /* 0x000fe200078e001a */
[----:B----4-:R-:W-:-:S08]  /*1590*/  DADD R16, R18, -R16 ;  /* 0x0000000012107229 */ /* 0x010fd00000000810 */
[----:B------:R-:W-:Y:S02]  /*15a0*/  DSETP.MAX.AND P1, P2, R10, |R16|, PT ;  /* 0x400000100a00722a */ /* 0x000fe40003a2f000 */
[----:B------:R-:W-:-:S04]  /*15b0*/  IMAD.MOV.U32 R14, RZ, RZ, R17 ;  /* 0x000000ffff0e7224 */ /* 0x000fc800078e0011 */
[----:B------:R-:W-:Y:S02]  /*15c0*/  SEL R10, R12, R16, P1 ;  /* 0x000000100c0a7207 */ /* 0x000fe40000800000 */
[----:B------:R-:W-:-:S06]  /*15d0*/  FSEL R11, R11, |R14|, P1 ;  /* 0x4000000e0b0b7208 */ /* 0x000fcc0000800000 */
[----:B------:R-:W-:-:S06]  /*15e0*/  @P2 LOP3.LUT R11, R14, 0x80000, RZ, 0xfc, !PT ;  /* 0x000800000e0b2812 */ /* 0x000fcc00078efcff */
[----:B------:R-:W-:Y:S01]  /*15f0*/  DSETP.MAX.AND P1, P2, R10, |R26|, PT ;  /* 0x4000001a0a00722a */ /* 0x000fe20003a2f000 */
[----:B------:R-:W-:-:S05]  /*1600*/  IMAD.MOV.U32 R12, RZ, RZ, R11 ;  /* 0x000000ffff0c7224 */ /* 0x000fca00078e000b */
[----:B------:R-:W-:Y:S02]  /*1610*/  FSEL R13, R12, |R27|, P1 ;  /* 0x4000001b0c0d7208 */ /* 0x000fe40000800000 */
[----:B------:R-:W-:-:S06]  /*1620*/  SEL R14, R10, R15, P1 ;  /* 0x0000000f0a0e7207 */ /* 0x000fcc0000800000 */
[----:B------:R-:W-:-:S05]  /*1630*/  @P2 LOP3.LUT R13, R27, 0x80000, RZ, 0xfc, !PT ;  /* 0x000800001b0d2812 */ /* 0x000fca00078efcff */
[----:B------:R-:W-:-:S07]  /*1640*/  IMAD.MOV.U32 R15, RZ, RZ, R13 ;  /* 0x000000ffff0f7224 */ /* 0x000fce00078e000d */
.L_x_6:
[----:B------:R-:W-:Y:S05]  /*1650*/  @!P0 BRA `(.L_x_4) ;  /* 0x0000000000b08947 */ /* 0x000fea0003800000 */
[----:B------:R-:W1:Y:S01]  /*1660*/  LDC.64 R10, c[0x0][0x380] ;  /* 0x0000e000ff0a7b82 */ /* 0x000e620000000a00 */
[----:B------:R-:W-:Y:S02]  /*1670*/  IMAD.IADD R13, R23, 0x1, R8 ;  /* 0x00000001170d7824 */ /* 0x000fe400078e0208 */
[----:B------:R-:W-:Y:S02]  /*1680*/  IMAD.IADD R17, R0, 0x1, R23 ;  /* 0x0000000100117824 */ /* 0x000fe400078e0217 */
[----:B-1----:R-:W-:-:S04]  /*1690*/  IMAD.WIDE.U32 R12, R13, 0x8, R10 ;  /* 0x000000080d0c7825 */ /* 0x002fc800078e000a */
[----:B------:R-:W-:Y:S02]  /*16a0*/  IMAD.WIDE R10, R17, 0x8, R10 ;  /* 0x00000008110a7825 */ /* 0x000fe400078e020a */
[----:B0-----:R-:W2:Y:S04]  /*16b0*/  LDG.E.64 R12, desc[UR4][R12.64] ;  /* 0x000000040c0c7981 */ /* 0x001ea8000c1e1b00 */
[----:B------:R-:W2:Y:S01]  /*16c0*/  LDG.E.64 R16, desc[UR4][R10.64] ;  /* 0x000000040a107981 */ /* 0x000ea2000c1e1b00 */
[----:B------:R-:W-:Y:S01]  /*16d0*/  ISETP.NE.AND P0, PT, R6, 0x1, PT ;  /* 0x000000010600780c */ /* 0x000fe20003f05270 */
[----:B------:R-:W-:Y:S01]  /*16e0*/  IMAD.MOV.U32 R18, RZ, RZ, R15 ;  /* 0x000000ffff127224 */ /* 0x000fe200078e000f */
[----:B--2---:R-:W-:-:S08]  /*16f0*/  DADD R16, R16, -R12 ;  /* 0x0000000010107229 */ /* 0x004fd0000000080c */
[----:B------:R-:W-:Y:S02]  /*1700*/  DSETP.MAX.AND P1, P2, R14, |R16|, PT ;  /* 0x400000100e00722a */ /* 0x000fe40003a2f000 */
[----:B------:R-:W-:-:S04]  /*1710*/  IMAD.MOV.U32 R15, RZ, RZ, R17 ;  /* 0x000000ffff0f7224 */ /* 0x000fc800078e0011 */
[----:B------:R-:W-:Y:S02]  /*1720*/  SEL R14, R14, R16, P1 ;  /* 0x000000100e0e7207 */ /* 0x000fe40000800000 */
[----:B------:R-:W-:-:S06]  /*1730*/  FSEL R19, R18, |R15|, P1 ;  /* 0x4000000f12137208 */ /* 0x000fcc0000800000 */
[----:B------:R-:W-:-:S05]  /*1740*/  @P2 LOP3.LUT R19, R15, 0x80000, RZ, 0xfc, !PT ;  /* 0x000800000f132812 */ /* 0x000fca00078efcff */
[----:B------:R-:W-:Y:S01]  /*1750*/  IMAD.MOV.U32 R15, RZ, RZ, R19 ;  /* 0x000000ffff0f7224 */ /* 0x000fe200078e0013 */
[----:B------:R-:W-:Y:S06]  /*1760*/  @!P0 BRA `(.L_x_4) ;  /* 0x00000000006c8947 */ /* 0x000fec0003800000 */
[----:B------:R-:W0:Y:S01]  /*1770*/  LDC.64 R12, c[0x0][0x380] ;  /* 0x0000e000ff0c7b82 */ /* 0x000e220000000a00 */
[----:B------:R-:W-:Y:S01]  /*1780*/  IADD3 R16, P0, PT, R23, R8, RZ ;  /* 0x0000000817107210 */ /* 0x000fe20007f1e0ff */
[----:B------:R-:W2:Y:S04]  /*1790*/  LDG.E.64 R18, desc[UR4][R10.64+0x8] ;  /* 0x000008040a127981 */ /* 0x000ea8000c1e1b00 */
[----:B------:R-:W-:Y:S01]  /*17a0*/  IMAD.X R17, RZ, RZ, RZ, P0 ;  /* 0x000000ffff117224 */ /* 0x000fe200000e06ff */
[----:B0-----:R-:W-:-:S04]  /*17b0*/  LEA R12, P0, R16, R12, 0x3 ;  /* 0x0000000c100c7211 */ /* 0x001fc800078018ff */
[----:B------:R-:W-:-:S05]  /*17c0*/  LEA.HI.X R13, R16, R13, R17, 0x3, P0 ;  /* 0x0000000d100d7211 */ /* 0x000fca00000f1c11 */
[----:B------:R-:W2:Y:S01]  /*17d0*/  LDG.E.64 R16, desc[UR4][R12.64+0x8] ;  /* 0x000008040c107981 */ /* 0x000ea2000c1e1b00 */
[----:B------:R-:W-:-:S13]  /*17e0*/  ISETP.NE.AND P0, PT, R6, 0x2, PT ;  /* 0x000000020600780c */ /* 0x000fda0003f05270 */
[----:B------:R-:W3:Y:S04]  /*17f0*/  @P0 LDG.E.64 R20, desc[UR4][R10.64+0x10] ;  /* 0x000010040a140981 */ /* 0x000ee8000c1e1b00 */
[----:B------:R-:W3:Y:S01]  /*1800*/  @P0 LDG.E.64 R24, desc[UR4][R12.64+0x10] ;  /* 0x000010040c180981 */ /* 0x000ee2000c1e1b00 */
[----:B--2---:R-:W-:-:S08]  /*1810*/  DADD R16, R18, -R16 ;  /* 0x0000000012107229 */ /* 0x004fd00000000810 */
[----:B------:R-:W-:Y:S01]  /*1820*/  DSETP.MAX.AND P1, P2, R14, |R16|, PT ;  /* 0x400000100e00722a */ /* 0x000fe20003a2f000 */
[----:B------:R-:W-:Y:S02]  /*1830*/  IMAD.MOV.U32 R18, RZ, RZ, R15 ;  /* 0x000000ffff127224 */ /* 0x000fe400078e000f */
[----:B------:R-:W-:-:S05]  /*1840*/  IMAD.MOV.U32 R15, RZ, RZ, R17 ;  /* 0x000000ffff0f7224 */ /* 0x000fca00078e0011 */
[----:B------:R-:W-:Y:S01]  /*1850*/  FSEL R19, R18, |R15|, P1 ;  /* 0x4000000f12137208 */ /* 0x000fe20000800000 */
[----:B---3--:R-:W-:-:S05]  /*1860*/  @P0 DADD R20, R20, -R24 ;  /* 0x0000000014140229 */ /* 0x008fca0000000818 */
[----:B------:R-:W-:Y:S02]  /*1870*/  @P2 LOP3.LUT R19, R15, 0x80000, RZ, 0xfc, !PT ;  /* 0x000800000f132812 */ /* 0x000fe400078efcff */
[----:B------:R-:W-:-:S03]  /*1880*/  SEL R14, R14, R16, P1 ;  /* 0x000000100e0e7207 */ /* 0x000fc60000800000 */
[----:B------:R-:W-:Y:S02]  /*1890*/  IMAD.MOV.U32 R15, RZ, RZ, R19 ;  /* 0x000000ffff0f7224 */ /* 0x000fe400078e0013 */
[----:B------:R-:W-:Y:S02]  /*18a0*/  @P0 IMAD.MOV.U32 R11, RZ, RZ, R21 ;  /* 0x000000ffff0b0224 */ /* 0x000fe400078e0015 */
[----:B------:R-:W-:Y:S02]  /*18b0*/  @P0 IMAD.MOV.U32 R10, RZ, RZ, R15 ;  /* 0x000000ffff0a0224 */ /* 0x000fe400078e000f */
[----:B------:R-:W-:Y:S01]  /*18c0*/  @P0 DSETP.MAX.AND P1, P2, R14, |R20|, PT ;  /* 0x400000140e00022a */ /* 0x000fe20003a2f000 */
[----:B------:R-:W-:-:S05]  /*18d0*/  @P0 LOP3.LUT R12, R11, 0x80000, RZ, 0xfc, !PT ;  /* 0x000800000b0c0812 */ /* 0x000fca00078efcff */
[----:B------:R-:W-:Y:S01]  /*18e0*/  @P0 FSEL R11, R10, |R11|, P1 ;  /* 0x4000000b0a0b0208 */ /* 0x000fe20000800000 */
[----:B------:R-:W-:-:S03]  /*18f0*/  @P0 IMAD.MOV.U32 R10, RZ, RZ, R14 ;  /* 0x000000ffff0a0224 */ /* 0x000fc600078e000e */
[----:B------:R-:W-:Y:S02]  /*1900*/  @P0 SEL R15, R12, R11, P2 ;  /* 0x0000000b0c0f0207 */ /* 0x000fe40001000000 */
[----:B------:R-:W-:-:S07]  /*1910*/  @P0 SEL R14, R10, R20, P1 ;  /* 0x000000140a0e0207 */ /* 0x000fce0000800000 */
.L_x_4:
[----:B------:R-:W1:Y:S01]  /*1920*/  LDCU.64 UR6, c[0x0][0x390] ;  /* 0x00007200ff0677ac */ /* 0x000e620008000a00 */
[----:B------:R-:W-:Y:S02]  /*1930*/  VIADD R10, R8, 0x1 ;  /* 0x00000001080a7836 */ /* 0x000fe40000000000 */
[----:B------:R-:W-:-:S03]  /*1940*/  VIADD R8, R9, 0x1 ;  /* 0x0000000109087836 */ /* 0x000fc60000000000 */
[----:B------:R-:W-:Y:S01]  /*1950*/  ISETP.NE.AND P1, PT, R10, R7, PT ;  /* 0x000000070a00720c */ /* 0x000fe20003f25270 */
[----:B-1----:R-:W-:-:S14]  /*1960*/  DSETP.GTU.AND P0, PT, R14, UR6, PT ;  /* 0x000000060e007e2a */ /* 0x002fdc000bf0c000 */
[----:B------:R-:W-:-:S04]  /*1970*/  @P0 IMAD.MOV R8, RZ, RZ, R9 ;  /* 0x000000ffff080224 */ /* 0x000fc800078e0209 */
[----:B------:R-:W-:Y:S01]  /*1980*/  IMAD.MOV.U32 R9, RZ, RZ, R8 ;  /* 0x000000ffff097224 */ /* 0x000fe200078e0008 */
[----:B------:R-:W-:Y:S06]  /*1990*/  @!P1 BRA `(.L_x_7) ;  /* 0x0000000000189947 */ /* 0x000fec0003800000 */
[----:B------:R-:W-:Y:S01]  /*19a0*/  IMAD.MOV.U32 R8, RZ, RZ, R10 ;  /* 0x000000ffff087224 */ /* 0x000fe200078e000a */
[----:B------:R-:W-:Y:S06]  /*19b0*/  BRA `(.L_x_8) ;  /* 0xffffffe400ec7947 */ /* 0x000fec000383ffff */
.L_x_1:
[----:B------:R-:W1:Y:S01]  /*19c0*/  LDCU.64 UR6, c[0x0][0x390] ;  /* 0x00007200ff0677ac */ /* 0x000e620008000a00 */
[----:B------:R-:W-:Y:S01]  /*19d0*/  VIADD R9, R3, 0x1 ;  /* 0x0000000103097836 */ /* 0x000fe20000000000 */
[----:B-1----:R-:W-:-:S06]  /*19e0*/  DSETP.LE.AND P0, PT, RZ, UR6, PT ;  /* 0x00000006ff007e2a */ /* 0x002fcc000bf03000 */
[----:B------:R-:W-:-:S08]  /*19f0*/  SEL R9, R9, RZ, P0 ;  /* 0x000000ff09097207 */ /* 0x000fd00000000000 */
.L_x_7:
[----:B------:R1:W2:Y:S02]  /*1a00*/  I2F.F64.U32 R4, R9 ;  /* 0x0000000900047312 */ /* 0x0002a40000201800 */
.L_x_0:
[----:B------:R-:W-:Y:S01]  /*1a10*/  VIADD R6, R3, 0x1 ;  /* 0x0000000103067836 */ /* 0x000fe20000000000 */
[----:B--2---:R-:W-:Y:S01]  /*1a20*/  FSETP.GEU.AND P1, PT, |R5|, 6.5827683646048100446e-37, PT ;  /* 0x036000000500780b */ /* 0x004fe20003f2e200 */
[----:B------:R-:W-:Y:S01]  /*1a30*/  IMAD.MOV.U32 R2, RZ, RZ, 0x1 ;  /* 0x00000001ff027424 */ /* 0x000fe200078e00ff */
[----:B------:R-:W-:Y:S03]  /*1a40*/  BSSY.RECONVERGENT B0, `(.L_x_9) ;  /* 0x0000010000007945 */ /* 0x000fe60003800200 */
[----:B------:R-:W2:Y:S08]  /*1a50*/  I2F.F64 R6, R6 ;  /* 0x0000000600067312 */ /* 0x000eb00000201c00 */
[----:B--2---:R-:W1:Y:S02]  /*1a60*/  MUFU.RCP64H R3, R7 ;  /* 0x0000000700037308 */ /* 0x004e640000001800 */
[----:B-1----:R-:W-:-:S08]  /*1a70*/  DFMA R8, -R6, R2, 1 ;  /* 0x3ff000000608742b */ /* 0x002fd00000000102 */
[----:B------:R-:W-:-:S08]  /*1a80*/  DFMA R8, R8, R8, R8 ;  /* 0x000000080808722b */ /* 0x000fd00000000008 */
[----:B------:R-:W-:-:S08]  /*1a90*/  DFMA R8, R2, R8, R2 ;  /* 0x000000080208722b */ /* 0x000fd00000000002 */
[----:B------:R-:W-:-:S08]  /*1aa0*/  DFMA R2, -R6, R8, 1 ;  /* 0x3ff000000602742b */ /* 0x000fd00000000108 */
[----:B------:R-:W-:-:S08]  /*1ab0*/  DFMA R2, R8, R2, R8 ;  /* 0x000000020802722b */ /* 0x000fd00000000008 */
[----:B------:R-:W-:-:S08]  /*1ac0*/  DMUL R8, R2, R4 ;  /* 0x0000000402087228 */ /* 0x000fd00000000000 */
[----:B------:R-:W-:-:S08]  /*1ad0*/  DFMA R10, -R6, R8, R4 ;  /* 0x00000008060a722b */ /* 0x000fd00000000104 */
[----:B------:R-:W-:-:S10]  /*1ae0*/  DFMA R2, R2, R10, R8 ;  /* 0x0000000a0202722b */ /* 0x000fd40000000008 */
[----:B------:R-:W-:-:S05]  /*1af0*/  FFMA R8, RZ, R7, R3 ;  /* 0x00000007ff087223 */ /* 0x000fca0000000003 */
[----:B------:R-:W-:-:S13]  /*1b00*/  FSETP.GT.AND P0, PT, |R8|, 1.469367938527859385e-39, PT ;  /* 0x001000000800780b */ /* 0x000fda0003f04200 */
[----:B------:R-:W-:Y:S05]  /*1b10*/  @P0 BRA P1, `(.L_x_10) ;  /* 0x0000000000080947 */ /* 0x000fea0000800000 */
[----:B------:R-:W-:-:S07]  /*1b20*/  MOV R10, 0x1b40 ;  /* 0x00001b40000a7802 */ /* 0x000fce0000000f00 */
[----:B0-----:R-:W-:Y:S05]  /*1b30*/  CALL.REL.NOINC `($__internal_0_$__cuda_sm20_div_rn_f64_full) ;  /* 0x0000000000147944 */ /* 0x001fea0003c00000 */
.L_x_10:
[----:B0-----:R-:W-:Y:S05]  /*1b40*/  BSYNC.RECONVERGENT B0 ;  /* 0x0000000000007941 */ /* 0x001fea0003800200 */
.L_x_9:
[----:B------:R-:W0:Y:S02]  /*1b50*/  LDC.64 R4, c[0x0][0x398] ;  /* 0x0000e600ff047b82 */ /* 0x000e240000000a00 */
[----:B0-----:R-:W-:-:S05]  /*1b60*/  IMAD.WIDE R4, R0, 0x8, R4 ;  /* 0x0000000800047825 */ /* 0x001fca00078e0204 */
[----:B------:R-:W-:Y:S01]  /*1b70*/  STG.E.64 desc[UR4][R4.64], R2 ;  /* 0x0000000204007986 */ /* 0x000fe2000c101b04 */
[----:B------:R-:W-:Y:S05]  /*1b80*/  EXIT ;  /* 0x000000000000794d */ /* 0x000fea0003800000 */
        .weak           $__internal_0_$__cuda_sm20_div_rn_f64_full
        .type           $__internal_0_$__cuda_sm20_div_rn_f64_full,@function
        .size           $__internal_0_$__cuda_sm20_div_rn_f64_full,(.L_x_17 - $__internal_0_$__cuda_sm20_div_rn_f64_full)
$__internal_0_$__cuda_sm20_div_rn_f64_full:
[C---:B------:R-:W-:Y:S01]  /*1b90*/  FSETP.GEU.AND P0, PT, |R7|.reuse, 1.469367938527859385e-39, PT ;  /* 0x001000000700780b */ /* 0x040fe20003f0e200 */
[----:B------:R-:W-:Y:S01]  /*1ba0*/  IMAD.MOV.U32 R16, RZ, RZ, 0x1 ;  /* 0x00000001ff107424 */ /* 0x000fe200078e00ff */
[----:B------:R-:W-:Y:S01]  /*1bb0*/  LOP3.LUT R2, R7, 0x800fffff, RZ, 0xc0, !PT ;  /* 0x800fffff07027812 */ /* 0x000fe200078ec0ff */
[----:B------:R-:W-:Y:S01]  /*1bc0*/  BSSY.RECONVERGENT B1, `(.L_x_11) ;  /* 0x0000055000017945 */ /* 0x000fe20003800200 */
[C---:B------:R-:W-:Y:S02]  /*1bd0*/  FSETP.GEU.AND P2, PT, |R5|.reuse, 1.469367938527859385e-39, PT ;  /* 0x001000000500780b */ /* 0x040fe40003f4e200 */
[----:B------:R-:W-:Y:S01]  /*1be0*/  LOP3.LUT R3, R2, 0x3ff00000, RZ, 0xfc, !PT ;  /* 0x3ff0000002037812 */ /* 0x000fe200078efcff */
[----:B------:R-:W-:Y:S01]  /*1bf0*/  IMAD.MOV.U32 R2, RZ, RZ, R6 ;  /* 0x000000ffff027224 */ /* 0x000fe200078e0006 */
[----:B------:R-:W-:Y:S02]  /*1c00*/  LOP3.LUT R11, R5, 0x7ff00000, RZ, 0xc0, !PT ;  /* 0x7ff00000050b7812 */ /* 0x000fe400078ec0ff */
[----:B------:R-:W-:-:S03]  /*1c10*/  LOP3.LUT R14, R7, 0x7ff00000, RZ, 0xc0, !PT ;  /* 0x7ff00000070e7812 */ /* 0x000fc600078ec0ff */
[----:B------:R-:W-:Y:S01]  /*1c20*/  @!P0 DMUL R2, R6, 8.98846567431157953865e+307 ;  /* 0x7fe0000006028828 */ /* 0x000fe20000000000 */
[----:B------:R-:W-:-:S03]  /*1c30*/  ISETP.GE.U32.AND P1, PT, R11, R14, PT ;  /* 0x0000000e0b00720c */ /* 0x000fc60003f26070 */
[----:B------:R-:W-:Y:S01]  /*1c40*/  @!P2 LOP3.LUT R12, R7, 0x7ff00000, RZ, 0xc0, !PT ;  /* 0x7ff00000070ca812 */ /* 0x000fe200078ec0ff */
[----:B------:R-:W-:Y:S01]  /*1c50*/  @!P2 IMAD.MOV.U32 R18, RZ, RZ, RZ ;  /* 0x000000ffff12a224 */ /* 0x000fe200078e00ff */
[----:B------:R-:W0:Y:S02]  /*1c60*/  MUFU.RCP64H R17, R3 ;  /* 0x0000000300117308 */ /* 0x000e240000001800 */
[----:B------:R-:W-:Y:S01]  /*1c70*/  @!P2 ISETP.GE.U32.AND P3, PT, R11, R12, PT ;  /* 0x0000000c0b00a20c */ /* 0x000fe20003f66070 */
[----:B------:R-:W-:-:S05]  /*1c80*/  IMAD.MOV.U32 R12, RZ, RZ, 0x1ca00000 ;  /* 0x1ca00000ff0c7424 */ /* 0x000fca00078e00ff */
[----:B------:R-:W-:-:S04]  /*1c90*/  @!P2 SEL R13, R12, 0x63400000, !P3 ;  /* 0x634000000c0da807 */ /* 0x000fc80005800000 */
[----:B------:R-:W-:-:S04]  /*1ca0*/  @!P2 LOP3.LUT R13, R13, 0x80000000, R5, 0xf8, !PT ;  /* 0x800000000d0da812 */ /* 0x000fc800078ef805 */
[----:B------:R-:W-:Y:S01]  /*1cb0*/  @!P2 LOP3.LUT R19, R13, 0x100000, RZ, 0xfc, !PT ;  /* 0x001000000d13a812 */ /* 0x000fe200078efcff */
[----:B0-----:R-:W-:-:S08]  /*1cc0*/  DFMA R8, R16, -R2, 1 ;  /* 0x3ff000001008742b */ /* 0x001fd00000000802 */
[----:B------:R-:W-:-:S08]  /*1cd0*/  DFMA R8, R8, R8, R8 ;  /* 0x000000080808722b */ /* 0x000fd00000000008 */
[----:B------:R-:W-:Y:S01]  /*1ce0*/  DFMA R16, R16, R8, R16 ;  /* 0x000000081010722b */ /* 0x000fe20000000010 */
[----:B------:R-:W-:Y:S01]  /*1cf0*/  SEL R9, R12, 0x63400000, !P1 ;  /* 0x634000000c097807 */ /* 0x000fe20004800000 */
[----:B------:R-:W-:-:S03]  /*1d00*/  IMAD.MOV.U32 R8, RZ, RZ, R4 ;  /* 0x000000ffff087224 */ /* 0x000fc600078e0004 */
[----:B------:R-:W-:-:S03]  /*1d10*/  LOP3.LUT R9, R9, 0x800fffff, R5, 0xf8, !PT ;  /* 0x800fffff09097812 */ /* 0x000fc600078ef805 */
[----:B------:R-:W-:-:S03]  /*1d20*/  DFMA R20, R16, -R2, 1 ;  /* 0x3ff000001014742b */ /* 0x000fc60000000802 */
[----:B------:R-:W-:-:S05]  /*1d30*/  @!P2 DFMA R8, R8, 2, -R18 ;  /* 0x400000000808a82b */ /* 0x000fca0000000812 */
[----:B------:R-:W-:Y:S01]  /*1d40*/  DFMA R16, R16, R20, R16 ;  /* 0x000000141010722b */ /* 0x000fe20000000010 */
[----:B------:R-:W-:Y:S02]  /*1d50*/  IMAD.MOV.U32 R21, RZ, RZ, R11 ;  /* 0x000000ffff157224 */ /* 0x000fe400078e000b */
[----:B------:R-:W-:Y:S01]  /*1d60*/  IMAD.MOV.U32 R20, RZ, RZ, R14 ;  /* 0x000000ffff147224 */ /* 0x000fe200078e000e */
[----:B------:R-:W-:Y:S02]  /*1d70*/  @!P0 LOP3.LUT R20, R3, 0x7ff00000, RZ, 0xc0, !PT ;  /* 0x7ff0000003148812 */ /* 0x000fe400078ec0ff */
[----:B------:R-:W-:Y:S02]  /*1d80*/  @!P2 LOP3.LUT R21, R9, 0x7ff00000, RZ, 0xc0, !PT ;  /* 0x7ff000000915a812 */ /* 0x000fe400078ec0ff */
[----:B------:R-:W-:Y:S01]  /*1d90*/  DMUL R18, R16, R8 ;  /* 0x0000000810127228 */ /* 0x000fe20000000000 */
[----:B------:R-:W-:Y:S02]  /*1da0*/  VIADD R22, R20, 0xffffffff ;  /* 0xffffffff14167836 */ /* 0x000fe40000000000 */
[----:B------:R-:W-:-:S05]  /*1db0*/  VIADD R13, R21, 0xffffffff ;  /* 0xffffffff150d7836 */ /* 0x000fca0000000000 */
[----:B------:R-:W-:Y:S01]  /*1dc0*/  DFMA R14, R18, -R2, R8 ;  /* 0x80000002120e722b */ /* 0x000fe20000000008 */
[----:B------:R-:W-:-:S04]  /*1dd0*/  ISETP.GT.U32.AND P0, PT, R13, 0x7feffffe, PT ;  /* 0x7feffffe0d00780c */ /* 0x000fc80003f04070 */
[----:B------:R-:W-:-:S03]  /*1de0*/  ISETP.GT.U32.OR P0, PT, R22, 0x7feffffe, P0 ;  /* 0x7feffffe1600780c */ /* 0x000fc60000704470 */
[----:B------:R-:W-:-:S10]  /*1df0*/  DFMA R14, R16, R14, R18 ;  /* 0x0000000e100e722b */ /* 0x000fd40000000012 */
[----:B------:R-:W-:Y:S05]  /*1e00*/  @P0 BRA `(.L_x_12) ;  /* 0x00000000006c0947 */ /* 0x000fea0003800000 */
[----:B------:R-:W-:-:S04]  /*1e10*/  LOP3.LUT R16, R7, 0x7ff00000, RZ, 0xc0, !PT ;  /* 0x7ff0000007107812 */ /* 0x000fc800078ec0ff */
[CC--:B------:R-:W-:Y:S02]  /*1e20*/  VIADDMNMX R4, R11.reuse, -R16.reuse, 0xb9600000, !PT ;  /* 0xb96000000b047446 */ /* 0x0c0fe40007800910 */
[----:B------:R-:W-:Y:S02]  /*1e30*/  ISETP.GE.U32.AND P0, PT, R11, R16, PT ;  /* 0x000000100b00720c */ /* 0x000fe40003f06070 */
[----:B------:R-:W-:Y:S02]  /*1e40*/  VIMNMX R4, PT, PT, R4, 0x46a00000, PT ;  /* 0x46a0000004047848 */ /* 0x000fe40003fe0100 */
[----:B------:R-:W-:-:S05]  /*1e50*/  SEL R11, R12, 0x63400000, !P0 ;  /* 0x634000000c0b7807 */ /* 0x000fca0004000000 */
[----:B------:R-:W-:Y:S02]  /*1e60*/  IMAD.IADD R11, R4, 0x1, -R11 ;  /* 0x00000001040b7824 */ /* 0x000fe400078e0a0b */
[----:B------:R-:W-:Y:S02]  /*1e70*/  IMAD.MOV.U32 R4, RZ, RZ, RZ ;  /* 0x000000ffff047224 */ /* 0x000fe400078e00ff */
[----:B------:R-:W-:-:S06]  /*1e80*/  VIADD R5, R11, 0x7fe00000 ;  /* 0x7fe000000b057836 */ /* 0x000fcc0000000000 */
[----:B------:R-:W-:-:S10]  /*1e90*/  DMUL R12, R14, R4 ;  /* 0x000000040e0c7228 */ /* 0x000fd40000000000 */
[----:B------:R-:W-:-:S13]  /*1ea0*/  FSETP.GTU.AND P0, PT, |R13|, 1.469367938527859385e-39, PT ;  /* 0x001000000d00780b */ /* 0x000fda0003f0c200 */
[----:B------:R-:W-:Y:S05]  /*1eb0*/  @P0 BRA `(.L_x_13) ;  /* 0x0000000000940947 */ /* 0x000fea0003800000 */
[----:B------:R-:W-:Y:S01]  /*1ec0*/  DFMA R2, R14, -R2, R8 ;  /* 0x800000020e02722b */ /* 0x000fe20000000008 */
[----:B------:R-:W-:-:S09]  /*1ed0*/  IMAD.MOV.U32 R4, RZ, RZ, RZ ;  /* 0x000000ffff047224 */ /* 0x000fd200078e00ff */
[C---:B------:R-:W-:Y:S02]  /*1ee0*/  FSETP.NEU.AND P0, PT, R3.reuse, RZ, PT ;  /* 0x000000ff0300720b */ /* 0x040fe40003f0d000 */
[----:B------:R-:W-:-:S04]  /*1ef0*/  LOP3.LUT R7, R3, 0x80000000, R7, 0x48, !PT ;  /* 0x8000000003077812 */ /* 0x000fc800078e4807 */
[----:B------:R-:W-:-:S07]  /*1f00*/  LOP3.LUT R5, R7, R5, RZ, 0xfc, !PT ;  /* 0x0000000507057212 */ /* 0x000fce00078efcff */
[----:B------:R-:W-:Y:S05]  /*1f10*/  @!P0 BRA `(.L_x_13) ;  /* 0x00000000007c8947 */ /* 0x000fea0003800000 */
[----:B------:R-:W-:Y:S01]  /*1f20*/  IMAD.MOV R3, RZ, RZ, -R11 ;  /* 0x000000ffff037224 */ /* 0x000fe200078e0a0b */
[----:B------:R-:W-:Y:S01]  /*1f30*/  DMUL.RP R4, R14, R4 ;  /* 0x000000040e047228 */ /* 0x000fe20000008000 */
[----:B------:R-:W-:-:S06]  /*1f40*/  IMAD.MOV.U32 R2, RZ, RZ, RZ ;  /* 0x000000ffff027224 */ /* 0x000fcc00078e00ff */
[----:B------:R-:W-:-:S03]  /*1f50*/  DFMA R2, R12, -R2, R14 ;  /* 0x800000020c02722b */ /* 0x000fc6000000000e */
[----:B------:R-:W-:-:S03]  /*1f60*/  LOP3.LUT R7, R5, R7, RZ, 0x3c, !PT ;  /* 0x0000000705077212 */ /* 0x000fc600078e3cff */
[----:B------:R-:W-:-:S04]  /*1f70*/  IADD3 R2, PT, PT, -R11, -0x43300000, RZ ;  /* 0xbcd000000b027810 */ /* 0x000fc80007ffe1ff */
[----:B------:R-:W-:-:S04]  /*1f80*/  FSETP.NEU.AND P0, PT, |R3|, R2, PT ;  /* 0x000000020300720b */ /* 0x000fc80003f0d200 */
[----:B------:R-:W-:Y:S02]  /*1f90*/  FSEL R12, R4, R12, !P0 ;  /* 0x0000000c040c7208 */ /* 0x000fe40004000000 */
[----:B------:R-:W-:Y:S01]  /*1fa0*/  FSEL R13, R7, R13, !P0 ;  /* 0x0000000d070d7208 */ /* 0x000fe20004000000 */
[----:B------:R-:W-:Y:S06]  /*1fb0*/  BRA `(.L_x_13) ;  /* 0x0000000000547947 */ /* 0x000fec0003800000 */
.L_x_12:
[----:B------:R-:W-:-:S14]  /*1fc0*/  DSETP.NAN.AND P0, PT, R4, R4, PT ;  /* 0x000000040400722a */ /* 0x000fdc0003f08000 */
[----:B------:R-:W-:Y:S05]  /*1fd0*/  @P0 BRA `(.L_x_14) ;  /* 0x0000000000440947 */ /* 0x000fea0003800000 */
[----:B------:R-:W-:-:S14]  /*1fe0*/  DSETP.NAN.AND P0, PT, R6, R6, PT ;  /* 0x000000060600722a */ /* 0x000fdc0003f08000 */
[----:B------:R-:W-:Y:S05]  /*1ff0*/  @P0 BRA `(.L_x_15) ;  /* 0x0000000000300947 */ /* 0x000fea0003800000 */
[----:B------:R-:W-:Y:S01]  /*2000*/  ISETP.NE.AND P0, PT, R21, R20, PT ;  /* 0x000000141500720c */ /* 0x000fe20003f05270 */
[----:B------:R-:W-:Y:S02]  /*2010*/  IMAD.MOV.U32 R12, RZ, RZ, 0x0 ;  /* 0x00000000ff0c7424 */ /* 0x000fe400078e00ff */
[----:B------:R-:W-:-:S10]  /*2020*/  IMAD.MOV.U32 R13, RZ, RZ, -0x80000 ;  /* 0xfff80000ff0d7424 */ /* 0x000fd400078e00ff */
[----:B------:R-:W-:Y:S05]  /*2030*/  @!P0 BRA `(.L_x_13) ;  /* 0x0000000000348947 */ /* 0x000fea0003800000 */
[----:B------:R-:W-:Y:S02]  /*2040*/  ISETP.NE.AND P0, PT, R21, 0x7ff00000, PT ;  /* 0x7ff000001500780c */ /* 0x000fe40003f05270 */
[----:B------:R-:W-:Y:S02]  /*2050*/  LOP3.LUT R13, R5, 0x80000000, R7, 0x48, !PT ;  /* 0x80000000050d7812 */ /* 0x000fe400078e4807 */
[----:B------:R-:W-:-:S13]  /*2060*/  ISETP.EQ.OR P0, PT, R20, RZ, !P0 ;  /* 0x000000ff1400720c */ /* 0x000fda0004702670 */
[----:B------:R-:W-:Y:S01]  /*2070*/  @P0 LOP3.LUT R2, R13, 0x7ff00000, RZ, 0xfc, !PT ;  /* 0x7ff000000d020812 */ /* 0x000fe200078efcff */
[----:B------:R-:W-:Y:S02]  /*2080*/  @!P0 IMAD.MOV.U32 R12, RZ, RZ, RZ ;  /* 0x000000ffff0c8224 */ /* 0x000fe400078e00ff */
[----:B------:R-:W-:Y:S02]  /*2090*/  @P0 IMAD.MOV.U32 R12, RZ, RZ, RZ ;  /* 0x000000ffff0c0224 */ /* 0x000fe400078e00ff */
[----:B------:R-:W-:Y:S01]  /*20a0*/  @P0 IMAD.MOV.U32 R13, RZ, RZ, R2 ;  /* 0x000000ffff0d0224 */ /* 0x000fe200078e0002 */
[----:B------:R-:W-:Y:S06]  /*20b0*/  BRA `(.L_x_13) ;  /* 0x0000000000147947 */ /* 0x000fec0003800000 */
.L_x_15:
[----:B------:R-:W-:Y:S01]  /*20c0*/  LOP3.LUT R13, R7, 0x80000, RZ, 0xfc, !PT ;  /* 0x00080000070d7812 */ /* 0x000fe200078efcff */
[----:B------:R-:W-:Y:S01]  /*20d0*/  IMAD.MOV.U32 R12, RZ, RZ, R6 ;  /* 0x000000ffff0c7224 */ /* 0x000fe200078e0006 */
[----:B------:R-:W-:Y:S06]  /*20e0*/  BRA `(.L_x_13) ;  /* 0x0000000000087947 */ /* 0x000fec0003800000 */
.L_x_14:
[----:B------:R-:W-:Y:S01]  /*20f0*/  LOP3.LUT R13, R5, 0x80000, RZ, 0xfc, !PT ;  /* 0x00080000050d7812 */ /* 0x000fe200078efcff */
[----:B------:R-:W-:-:S07]  /*2100*/  IMAD.MOV.U32 R12, RZ, RZ, R4 ;  /* 0x000000ffff0c7224 */ /* 0x000fce00078e0004 */
.L_x_13:
[----:B------:R-:W-:Y:S05]  /*2110*/  BSYNC.RECONVERGENT B1 ;  /* 0x0000000000017941 */ /* 0x000fea0003800200 */
.L_x_11:
[----:B------:R-:W-:Y:S02]  /*2120*/  IMAD.MOV.U32 R11, RZ, RZ, 0x0 ;  /* 0x00000000ff0b7424 */ /* 0x000fe400078e00ff */
[----:B------:R-:W-:Y:S02]  /*2130*/  IMAD.MOV.U32 R2, RZ, RZ, R12 ;  /* 0x000000ffff027224 */ /* 0x000fe400078e000c */
[----:B------:R-:W-:Y:S01]  /*2140*/  IMAD.MOV.U32 R3, RZ, RZ, R13 ;  /* 0x000000ffff037224 */ /* 0x000fe200078e000d */
[----:B------:R-:W-:Y:S06]  /*2150*/  RET.REL.NODEC R10 `(_Z13maxDistKernelPKdidPdi) ;  /* 0xffffffdc0aa87950 */ /* 0x000fec0003c3ffff */
.L_x_16:
[----:B------:R-:W-:-:S00]  /*2160*/  BRA `(.L_x_16) ;  /* 0xfffffffc00fc7947 */ /* 0x000fc0000383ffff */
[----:B------:R-:W-:-:S00]  /*2170*/  NOP ;  /* 0x0000000000007918 */ /* 0x000fc00000000000 */
        /* <DEDUP_REMOVED lines=8> */
.L_x_17:


//--------------------- .nv.shared.reserved.0     --------------------------
	.section	.nv.shared.reserved.0,"aw",@nobits
	.weak		__nv_reservedSMEM_offset_0_alias
	.size		__nv_reservedSMEM_offset_0_alias, 0, 64
	.other		__nv_reservedSMEM_offset_0_alias,@"STO_CUDA_RESERVED_SHARED STV_DEFAULT"
__nv_reservedSMEM_offset_0_alias:
	.zero		0
	.zero		64


//--------------------- .nv.constant0._Z13maxDistKernelPKdidPdi --------------------------
	.section	.nv.constant0._Z13maxDistKernelPKdidPdi,"a",@progbits
	.sectionflags	@""
	.align	4
.nv.constant0._Z13maxDistKernelPKdidPdi:
	.zero		932


//--------------------- SYMBOLS --------------------------

	.type		.nv.reservedSmem.offset0,@object
	.size		.nv.reservedSmem.offset0,0x4
